def gluon_wgmma(
    a_ptr,
    b_ptr,
    c_ptr,
    M,
    N,
    K,
    stride_am,
    stride_bk,
    stride_cm,
    BLOCK_M: gl.constexpr,
    BLOCK_N: gl.constexpr,
    BLOCK_K: gl.constexpr,
    DTYPE: gl.constexpr,
    A_LAYOUT: gl.constexpr,
    B_LAYOUT: gl.constexpr,
    C_LAYOUT: gl.constexpr,
    B_SHAPE: gl.constexpr,
    TRANS_B: gl.constexpr,
    NUM_BUFFERS: gl.constexpr,
    NUM_WARPS: gl.constexpr,
):
    a_desc = tma.make_tensor_descriptor(
        a_ptr, [M, K], [stride_am, 1], [BLOCK_M, BLOCK_K], A_LAYOUT
    )
    b_desc = tma.make_tensor_descriptor(
        b_ptr,
        [N, K] if TRANS_B else [K, N],
        [stride_bk, 1],
        B_SHAPE,
        B_LAYOUT,
    )
    c_desc = tma.make_tensor_descriptor(
        c_ptr, [M, N], [stride_cm, 1], [BLOCK_M, BLOCK_N], C_LAYOUT
    )

    a_bufs = gl.allocate_shared_memory(
        DTYPE, [NUM_BUFFERS, BLOCK_M, BLOCK_K], A_LAYOUT
    )
    b_bufs = gl.allocate_shared_memory(DTYPE, [NUM_BUFFERS] + B_SHAPE, B_LAYOUT)

    pid_m = gl.program_id(0)
    pid_n = gl.program_id(1)
    off_m = pid_m * BLOCK_M
    off_n = pid_n * BLOCK_N

    mma_layout: gl.constexpr = pick_wgmma_layout(DTYPE, BLOCK_M, BLOCK_N, NUM_WARPS)
    acc = warpgroup_mma_init(
        gl.zeros((BLOCK_M, BLOCK_N), dtype=gl.float32, layout=mma_layout)
    )

    bars = gl.allocate_shared_memory(
        gl.int64, [NUM_BUFFERS, 1], mbarrier.MBarrierLayout()
    )
    for i in gl.static_range(NUM_BUFFERS):
        mbarrier.init(bars.index(i), count=1)
    idx = 0
    phase = 0

    for k in range(0, K, BLOCK_K):
        a = a_bufs.index(idx)
        b = b_bufs.index(idx)
        bar = bars.index(idx)
        mbarrier.expect(bar, a_desc.block_type.nbytes + b_desc.block_type.nbytes)
        tma.async_copy_global_to_shared(a_desc, [off_m, k], bar, a)
        tma.async_copy_global_to_shared(
            b_desc, [off_n, k] if TRANS_B else [k, off_n], bar, b
        )
        mbarrier.wait(bar, phase=phase)

        if TRANS_B:
            b = b.permute((1, 0))
        acc = warpgroup_mma_wait(num_outstanding=0, deps=(acc,))
        acc = warpgroup_mma(a, b, acc, is_async=True)

        idx += 1
        if idx == NUM_BUFFERS:
            idx = 0
            phase ^= 1

    acc = warpgroup_mma_wait(num_outstanding=0, deps=(acc,))
    for i in gl.static_range(NUM_BUFFERS):
        mbarrier.invalidate(bars.index(i))

    c_smem = gl.allocate_shared_memory(DTYPE, [BLOCK_M, BLOCK_N], C_LAYOUT)
    c_smem.store(acc.to(DTYPE))
    fence_async_shared()
    tma.async_copy_shared_to_global(c_desc, [off_m, off_n], c_smem)
    tma.store_wait(pendings=0)

# config = {"BLOCK_K": 64, "BLOCK_M": 128, "BLOCK_N": 64, "arch": "sm_90", "dtype": "fp16", "num_buffers": 2, "num_warps": 4, "trans_b": 1}
# arch = sm_90


// ===== COMPILED SASS (sm_90a) =====

	.target	sm_90a

	.elftype	@"ET_EXEC"


//--------------------- .note.nv.tkinfo           --------------------------
	.section	.note.nv.tkinfo,"",@"SHT_NOTE"
	.sectionflags	@"SHF_NOTE_NV_TKINFO"
	.tkinfo
        /*0018*/ 	.word	0x00000002
        /*0030*/ 	.string	""
        /*0030*/ 	.string	"ptxas"
        /*0030*/ 	.string	"Cuda compilation tools, release 13.0, V13.0.88"
        /*0030*/ 	.string	"Build cuda_13.0.r13.0/compiler.36424714_0"
        /*0030*/ 	.string	"-v  -suppress-debug-info  -lineinfo  -arch sm_90a "



//--------------------- .note.nv.cuinfo           --------------------------
	.section	.note.nv.cuinfo,"",@"SHT_NOTE"
	.sectionflags	@"SHF_NOTE_NV_CUINFO"
        /*0018*/ 	.short	0x0002
        /*001a*/ 	.short	0x005a
        /*001c*/ 	.short	0x0082
	.zero		2


//--------------------- .nv.info                  --------------------------
	.section	.nv.info,"",@"SHT_CUDA_INFO"
	.align	4


	//----- nvinfo : EIATTR_REGCOUNT
	.align		4
        /*0000*/ 	.byte	0x04, 0x2f
        /*0002*/ 	.short	(.L_1 - .L_0)
	.align		4
.L_0:
        /*0004*/ 	.word	index@(gluon_wgmma)
        /*0008*/ 	.word	0x0000005a


	//----- nvinfo : EIATTR_FRAME_SIZE
	.align		4
.L_1:
        /*000c*/ 	.byte	0x04, 0x11
        /*000e*/ 	.short	(.L_3 - .L_2)
	.align		4
.L_2:
        /*0010*/ 	.word	index@(gluon_wgmma)
        /*0014*/ 	.word	0x00000000


	//----- nvinfo : EIATTR_MIN_STACK_SIZE
	.align		4
.L_3:
        /*0018*/ 	.byte	0x04, 0x12
        /*001a*/ 	.short	(.L_5 - .L_4)
	.align		4
.L_4:
        /*001c*/ 	.word	index@(gluon_wgmma)
        /*0020*/ 	.word	0x00000000
.L_5:


//--------------------- .nv.compat                --------------------------
	.section	.nv.compat,"",@"SHT_CUDA_COMPAT_INFO"
	.align	4
        /*0000*/ 	.byte	0x02, 0x09, 0x01, 0x00, 0x02, 0x02, 0x04, 0x00, 0x02, 0x05, 0x05, 0x00, 0x03, 0x07, 0x01, 0x01
        /*0010*/ 	.byte	0x02, 0x03, 0x03, 0x00, 0x02, 0x06, 0x01, 0x00, 0x04, 0x0b, 0x08, 0x00, 0x00, 0x00, 0x00, 0x00
        /*0020*/ 	.byte	0x00, 0x00, 0x00, 0x00


//--------------------- .nv.info.gluon_wgmma      --------------------------
	.section	.nv.info.gluon_wgmma,"",@"SHT_CUDA_INFO"
	.sectionflags	@""
	.align	4


	//----- nvinfo : EIATTR_CUDA_API_VERSION
	.align		4
        /*0000*/ 	.byte	0x04, 0x37
        /*0002*/ 	.short	(.L_7 - .L_6)
.L_6:
        /*0004*/ 	.word	0x00000082


	//----- nvinfo : EIATTR_KPARAM_INFO
	.align		4
.L_7:
        /*0008*/ 	.byte	0x04, 0x17
        /*000a*/ 	.short	(.L_9 - .L_8)
.L_8:
        /*000c*/ 	.word	0x00000000
        /*0010*/ 	.short	0x000a
        /*0012*/ 	.short	0x0048
        /*0014*/ 	.byte	0x00, 0xf4, 0x21, 0x00


	//----- nvinfo : EIATTR_KPARAM_INFO
	.align		4
.L_9:
        /*0018*/ 	.byte	0x04, 0x17
        /*001a*/ 	.short	(.L_11 - .L_10)
.L_10:
        /*001c*/ 	.word	0x00000000
        /*0020*/ 	.short	0x0009
        /*0022*/ 	.short	0x0040
        /*0024*/ 	.byte	0x00, 0xf4, 0x21, 0x00


	//----- nvinfo : EIATTR_KPARAM_INFO
	.align		4
.L_11:
        /*0028*/ 	.byte	0x04, 0x17
        /*002a*/ 	.short	(.L_13 - .L_12)
.L_12:
        /*002c*/ 	.word	0x00000000
        /*0030*/ 	.short	0x0008
        /*0032*/ 	.short	0x0038
        /*0034*/ 	.byte	0x00, 0xf0, 0x21, 0x00


	//----- nvinfo : EIATTR_KPARAM_INFO
	.align		4
.L_13:
        /*0038*/ 	.byte	0x04, 0x17
        /*003a*/ 	.short	(.L_15 - .L_14)
.L_14:
        /*003c*/ 	.word	0x00000000
        /*0040*/ 	.short	0x0007
        /*0042*/ 	.short	0x0030
        /*0044*/ 	.byte	0x00, 0xf0, 0x21, 0x00


	//----- nvinfo : EIATTR_KPARAM_INFO
	.align		4
.L_15:
        /*0048*/ 	.byte	0x04, 0x17
        /*004a*/ 	.short	(.L_17 - .L_16)
.L_16:
        /*004c*/ 	.word	0x00000000
        /*0050*/ 	.short	0x0006
        /*0052*/ 	.short	0x0028
        /*0054*/ 	.byte	0x00, 0xf0, 0x21, 0x00


	//----- nvinfo : EIATTR_KPARAM_INFO
	.align		4
.L_17:
        /*0058*/ 	.byte	0x04, 0x17
        /*005a*/ 	.short	(.L_19 - .L_18)
.L_18:
        /*005c*/ 	.word	0x00000000
        /*0060*/ 	.short	0x0005
        /*0062*/ 	.short	0x0020
        /*0064*/ 	.byte	0x00, 0xf0, 0x11, 0x00


	//----- nvinfo : EIATTR_KPARAM_INFO
	.align		4
.L_19:
        /*0068*/ 	.byte	0x04, 0x17
        /*006a*/ 	.short	(.L_21 - .L_20)
.L_20:
        /*006c*/ 	.word	0x00000000
        /*0070*/ 	.short	0x0004
        /*0072*/ 	.short	0x001c
        /*0074*/ 	.byte	0x00, 0xf0, 0x11, 0x00


	//----- nvinfo : EIATTR_KPARAM_INFO
	.align		4
.L_21:
        /*0078*/ 	.byte	0x04, 0x17
        /*007a*/ 	.short	(.L_23 - .L_22)
.L_22:
        /*007c*/ 	.word	0x00000000
        /*0080*/ 	.short	0x0003
        /*0082*/ 	.short	0x0018
        /*0084*/ 	.byte	0x00, 0xf0, 0x11, 0x00


	//----- nvinfo : EIATTR_KPARAM_INFO
	.align		4
.L_23:
        /*0088*/ 	.byte	0x04, 0x17
        /*008a*/ 	.short	(.L_25 - .L_24)
.L_24:
        /*008c*/ 	.word	0x00000000
        /*0090*/ 	.short	0x0002
        /*0092*/ 	.short	0x0010
        /*0094*/ 	.byte	0x00, 0xf4, 0x21, 0x00


	//----- nvinfo : EIATTR_KPARAM_INFO
	.align		4
.L_25:
        /*0098*/ 	.byte	0x04, 0x17
        /*009a*/ 	.short	(.L_27 - .L_26)
.L_26:
        /*009c*/ 	.word	0x00000000
        /*00a0*/ 	.short	0x0001
        /*00a2*/ 	.short	0x0008
        /*00a4*/ 	.byte	0x00, 0xf4, 0x21, 0x00


	//----- nvinfo : EIATTR_KPARAM_INFO
	.align		4
.L_27:
        /*00a8*/ 	.byte	0x04, 0x17
        /*00aa*/ 	.short	(.L_29 - .L_28)
.L_28:
        /*00ac*/ 	.word	0x00000000
        /*00b0*/ 	.short	0x0000
        /*00b2*/ 	.short	0x0000
        /*00b4*/ 	.byte	0x00, 0xf4, 0x21, 0x00


	//----- nvinfo : EIATTR_SPARSE_MMA_MASK
	.align		4
.L_29:
        /*00b8*/ 	.byte	0x03, 0x50
        /*00ba*/ 	.short	0x0000


	//----- nvinfo : EIATTR_MAXREG_COUNT
	.align		4
        /*00bc*/ 	.byte	0x03, 0x1b
        /*00be*/ 	.short	0x00ff


	//----- nvinfo : EIATTR_NUM_BARRIERS
	.align		4
        /*00c0*/ 	.byte	0x02, 0x4c
        /*00c2*/ 	.byte	0x01
	.zero		1


	//----- nvinfo : EIATTR_MERCURY_ISA_VERSION
	.align		4
        /*00c4*/ 	.byte	0x03, 0x5f
        /*00c6*/ 	.short	0x0101


	//----- nvinfo : EIATTR_INT_WARP_WIDE_INSTR_OFFSETS
	.align		4
        /*00c8*/ 	.byte	0x04, 0x31
        /*00ca*/ 	.short	(.L_31 - .L_30)


	//   ....[0]....
.L_30:
        /*00cc*/ 	.word	0x00001440


	//   ....[1]....
        /*00d0*/ 	.word	0x00001460


	//   ....[2]....
        /*00d4*/ 	.word	0x00001510


	//   ....[3]....
        /*00d8*/ 	.word	0x000018a0


	//   ....[4]....
        /*00dc*/ 	.word	0x000018b0


	//   ....[5]....
        /*00e0*/ 	.word	0x00001920


	//   ....[6]....
        /*00e4*/ 	.word	0x00001930


	//   ....[7]....
        /*00e8*/ 	.word	0x00001e50


	//   ....[8]....
        /*00ec*/ 	.word	0x00001e70


	//----- nvinfo : EIATTR_COOP_GROUP_MASK_REGIDS
	.align		4
.L_31:
        /*00f0*/ 	.byte	0x04, 0x29
        /*00f2*/ 	.short	(.L_33 - .L_32)


	//   ....[0]....
.L_32:
        /*00f4*/ 	.word	0xffffffff


	//   ....[1]....
        /*00f8*/ 	.word	0xffffffff


	//   ....[2]....
        /*00fc*/ 	.word	0xffffffff


	//----- nvinfo : EIATTR_COOP_GROUP_INSTR_OFFSETS
	.align		4
.L_33:
        /*0100*/ 	.byte	0x04, 0x28
        /*0102*/ 	.short	(.L_35 - .L_34)


	//   ....[0]....
.L_34:
        /*0104*/ 	.word	0x00000150


	//   ....[1]....
        /*0108*/ 	.word	0x00000700


	//   ....[2]....
        /*010c*/ 	.word	0x00000cf0


	//----- nvinfo : EIATTR_MBARRIER_INSTR_OFFSETS
	.align		4
.L_35:
        /*0110*/ 	.byte	0x04, 0x39
        /*0112*/ 	.short	(.L_37 - .L_36)


	//   ....[0]....
.L_36:
        /*0114*/ 	.word	0x00001590
        /*0118*/ 	.word	0x000000ff
        /*011c*/ 	.word	0x0000c000
        /*0120*/ 	.short	0x0100
        /*0122*/ 	.byte	0x14
	.zero		1


	//   ....[1]....
        /*0124*/ 	.word	0x000015b0
        /*0128*/ 	.word	0x000000ff
        /*012c*/ 	.word	0x0000c008
        /*0130*/ 	.short	0x0100
        /*0132*/ 	.byte	0x14
	.zero		1


	//   ....[2]....
        /*0134*/ 	.word	0x000019e0
        /*0138*/ 	.word	0x000000ff
        /*013c*/ 	.word	0x0000c000
        /*0140*/ 	.short	0x010a
        /*0142*/ 	.byte	0x12
	.zero		1


	//   ....[3]....
        /*0144*/ 	.word	0x00001db0
        /*0148*/ 	.word	0x000000ff
        /*014c*/ 	.word	0x0000c000
        /*0150*/ 	.short	0x0108
        /*0152*/ 	.byte	0x14
	.zero		1


	//   ....[4]....
        /*0154*/ 	.word	0x00001f10
        /*0158*/ 	.word	0x000000ff
        /*015c*/ 	.word	0x0000c008
        /*0160*/ 	.short	0x0108
        /*0162*/ 	.byte	0x14
	.zero		1


	//   ....[5]....
        /*0164*/ 	.word	0x00002140
        /*0168*/ 	.word	0x000000ff
        /*016c*/ 	.word	0x0000c000
        /*0170*/ 	.short	0x010a
        /*0172*/ 	.byte	0x12
	.zero		1


	//----- nvinfo : EIATTR_NUM_MBARRIERS
	.align		4
.L_37:
        /*0174*/ 	.byte	0x03, 0x38
        /*0176*/ 	.short	0x0002


	//----- nvinfo : EIATTR_EXIT_INSTR_OFFSETS
	.align		4
        /*0178*/ 	.byte	0x04, 0x1c
        /*017a*/ 	.short	(.L_39 - .L_38)


	//   ....[0]....
.L_38:
        /*017c*/ 	.word	0x00002130


	//----- nvinfo : EIATTR_REQNTID
	.align		4
.L_39:
        /*0180*/ 	.byte	0x04, 0x10
        /*0182*/ 	.short	(.L_41 - .L_40)
.L_40:
        /*0184*/ 	.word	0x00000080
        /*0188*/ 	.word	0x00000001
        /*018c*/ 	.word	0x00000001


	//----- nvinfo : EIATTR_CRS_STACK_SIZE
	.align		4
.L_41:
        /*0190*/ 	.byte	0x04, 0x1e
        /*0192*/ 	.short	(.L_43 - .L_42)
.L_42:
        /*0194*/ 	.word	0x00000000


	//----- nvinfo : EIATTR_CBANK_PARAM_SIZE
	.align		4
.L_43:
        /*0198*/ 	.byte	0x03, 0x19
        /*019a*/ 	.short	0x0050


	//----- nvinfo : EIATTR_PARAM_CBANK
	.align		4
        /*019c*/ 	.byte	0x04, 0x0a
        /*019e*/ 	.short	(.L_45 - .L_44)
	.align		4
.L_44:
        /*01a0*/ 	.word	index@(.nv.constant0.gluon_wgmma)
        /*01a4*/ 	.short	0x0210
        /*01a6*/ 	.short	0x0050


	//----- nvinfo : EIATTR_SW_WAR
	.align		4
.L_45:
        /*01a8*/ 	.byte	0x04, 0x36
        /*01aa*/ 	.short	(.L_47 - .L_46)
.L_46:
        /*01ac*/ 	.word	0x00000008
.L_47:


//--------------------- .nv.callgraph             --------------------------
	.section	.nv.callgraph,"",@"SHT_CUDA_CALLGRAPH"
	.align	4
	.sectionentsize	8
	.align		4
        /*0000*/ 	.word	0x00000000
	.align		4
        /*0004*/ 	.word	0xffffffff
	.align		4
        /*0008*/ 	.word	0x00000000
	.align		4
        /*000c*/ 	.word	0xfffffffe
	.align		4
        /*0010*/ 	.word	0x00000000
	.align		4
        /*0014*/ 	.word	0xfffffffd
	.align		4
        /*0018*/ 	.word	0x00000000
	.align		4
        /*001c*/ 	.word	0xfffffffc


//--------------------- .text.gluon_wgmma         --------------------------
	.section	.text.gluon_wgmma,"ax",@progbits
	.align	128
        .global         gluon_wgmma
        .type           gluon_wgmma,@function
        .size           gluon_wgmma,(.L_x_52 - gluon_wgmma)
        .other          gluon_wgmma,@"STO_CUDA_ENTRY STV_DEFAULT"
gluon_wgmma:
.text.gluon_wgmma:
[----:B------:R-:W-:Y:S01]  /*0000*/  LDC R1, c[0x0][0x28] ;  /* 0x00000a00ff017b82 */ /* 0x000fe20000000800 */
[----:B------:R-:W1:Y:S07]  /*0010*/  S2R R0, SR_TID.X ;  /* 0x0000000000007919 */ /* 0x000e6e0000002100 */
[----:B------:R-:W2:Y:S01]  /*0020*/  S2UR UR4, SR_CgaCtaId ;  /* 0x00000000000479c3 */ /* 0x000ea20000008800 */
[----:B------:R-:W-:Y:S01]  /*0030*/  UMOV UR20, 0x400 ;  /* 0x0000040000147882 */ /* 0x000fe20000000000 */
[----:B------:R-:W-:Y:S01]  /*0040*/  ULDC UR6, c[0x0][0xc] ;  /* 0x0000030000067ab9 */ /* 0x000fe20000000800 */
[----:B------:R-:W-:Y:S01]  /*0050*/  ULDC.64 UR32, c[0x0][0x250] ;  /* 0x0000940000207ab9 */ /* 0x000fe20000000a00 */
[----:B------:R-:W-:Y:S04]  /*0060*/  BSSY B0, `(.L_x_0) ;  /* 0x000001f000007945 */ /* 0x000fe80003800000 */
[----:B------:R-:W3:Y:S08]  /*0070*/  LDC R3, c[0x0][0x228] ;  /* 0x00008a00ff037b82 */ /* 0x000ef00000000800 */
[----:B------:R-:W4:Y:S08]  /*0080*/  LDC R9, c[0x0][0x230] ;  /* 0x00008c00ff097b82 */ /* 0x000f300000000800 */
[----:B------:R-:W-:Y:S01]  /*0090*/  S2UR UR23, SR_CTAID.Y ;  /* 0x00000000001779c3 */ /* 0x000fe20000002600 */
[----:B--2---:R-:W-:-:S03]  /*00a0*/  ULEA UR20, UR4, UR20, 0x18 ;  /* 0x0000001404147291 */ /* 0x004fc6000f8ec03f */
[----:B------:R-:W-:Y:S01]  /*00b0*/  ULDC UR4, c[0x0][0x10] ;  /* 0x0000040000047ab9 */ /* 0x000fe20000000800 */
[----:B-1----:R-:W-:-:S03]  /*00c0*/  LOP3.LUT R2, R0, 0x7f, RZ, 0xc0, !PT ;  /* 0x0000007f00027812 */ /* 0x002fc600078ec0ff */
[----:B------:R-:W1:Y:S01]  /*00d0*/  S2UR UR5, SR_CTAID.Z ;  /* 0x00000000000579c3 */ /* 0x000e620000002700 */
[----:B---3--:R-:W-:Y:S01]  /*00e0*/  VIADD R3, R3, 0xffffffff ;  /* 0xffffffff03037836 */ /* 0x008fe20000000000 */
[C---:B------:R-:W-:Y:S02]  /*00f0*/  ISETP.GE.U32.AND P0, PT, R2.reuse, 0x20, PT ;  /* 0x000000200200780c */ /* 0x040fe40003f06070 */
[C---:B------:R-:W-:Y:S02]  /*0100*/  ISETP.NE.U32.AND P2, PT, R2.reuse, RZ, PT ;  /* 0x000000ff0200720c */ /* 0x040fe40003f45070 */
[----:B------:R-:W-:Y:S02]  /*0110*/  LEA R12, R2, UR20, 0x2 ;  /* 0x00000014020c7c11 */ /* 0x000fe4000f8e10ff */
[----:B------:R-:W2:Y:S01]  /*0120*/  S2UR UR34, SR_CTAID.X ;  /* 0x00000000002279c3 */ /* 0x000ea20000002500 */
[----:B----4-:R-:W-:-:S06]  /*0130*/  VIADD R8, R9, 0xffffffff ;  /* 0xffffffff09087836 */ /* 0x010fcc0000000000 */
[----:B------:R3:W-:Y:S01]  /*0140*/  @!P0 STS [R12], RZ ;  /* 0x000000ff0c008388 */ /* 0x0007e20000000800 */
[----:B------:R-:W-:-:S03]  /*0150*/  NOP ;  /* 0x0000000000007918 */ /* 0x000fc60000000000 */
[----:B------:R3:W-:Y:S01]  /*0160*/  @!P2 STS [UR20+0x24], R3 ;  /* 0x00002403ff00a988 */ /* 0x0007e20008000814 */
[----:B-1----:R-:W-:-:S03]  /*0170*/  UIMAD UR4, UR5, UR4, UR23 ;  /* 0x00000004050472a4 */ /* 0x002fc6000f8e0217 */
[----:B------:R3:W-:Y:S01]  /*0180*/  @!P2 STS [UR20+0x20], R8 ;  /* 0x00002008ff00a988 */ /* 0x0007e20008000814 */
[----:B--2---:R-:W-:-:S04]  /*0190*/  UIMAD UR4, UR4, UR6, UR34 ;  /* 0x00000006040472a4 */ /* 0x004fc8000f8e0222 */
[----:B------:R-:W-:-:S03]  /*01a0*/  UIMAD UR5, UR4, 0x180, URZ ;  /* 0x00000180040578a4 */ /* 0x000fc6000f8e023f */
[----:B------:R-:W-:Y:S01]  /*01b0*/  UMOV UR4, URZ ;  /* 0x0000003f00047c82 */ /* 0x000fe20008000000 */
[----:B------:R-:W-:-:S04]  /*01c0*/  UIADD3 UR28, UP0, UR5, UR32, URZ ;  /* 0x00000020051c7290 */ /* 0x000fc8000ff1e03f */
[----:B------:R-:W-:Y:S01]  /*01d0*/  ULEA.HI.X.SX32 UR29, UR5, UR33, 0x1, UP0 ;  /* 0x00000021051d7291 */ /* 0x000fe200080f0e3f */
[----:B---3--:R-:W-:Y:S11]  /*01e0*/  @P2 BRA `(.L_x_1) ;  /* 0x0000000000182947 */ /* 0x008ff60003800000 */
[----:B------:R-:W1:Y:S01]  /*01f0*/  LDS R4, [UR20+0x8] ;  /* 0x00000814ff047984 */ /* 0x000e620008000800 */
[----:B------:R-:W2:Y:S01]  /*0200*/  LDC.64 R6, c[0x0][0x210] ;  /* 0x00008400ff067b82 */ /* 0x000ea20000000a00 */
[----:B------:R-:W-:Y:S02]  /*0210*/  IMAD.MOV.U32 R5, RZ, RZ, 0x70 ;  /* 0x00000070ff057424 */ /* 0x000fe400078e00ff */
[----:B--2---:R2:W-:Y:S03]  /*0220*/  STS.64 [UR20], R6 ;  /* 0x00000006ff007988 */ /* 0x0045e60008000a14 */
[----:B-1----:R-:W-:-:S05]  /*0230*/  LOP3.LUT R4, R4, 0x10, R5, 0xd8, !PT ;  /* 0x0000001004047812 */ /* 0x002fca00078ed805 */
[----:B------:R2:W-:Y:S02]  /*0240*/  STS [UR20+0x8], R4 ;  /* 0x00000804ff007988 */ /* 0x0005e40008000814 */
.L_x_1:
[----:B------:R-:W-:Y:S05]  /*0250*/  BSYNC B0 ;  /* 0x0000000000007941 */ /* 0x000fea0003800000 */
.L_x_0:
[----:B------:R-:W-:Y:S04]  /*0260*/  BSSY B0, `(.L_x_2) ;  /* 0x000000a000007945 */ /* 0x000fe80003800000 */
[----:B------:R-:W-:Y:S05]  /*0270*/  @P2 BRA `(.L_x_3) ;  /* 0x0000000000202947 */ /* 0x000fea0003800000 */
[----:B--2---:R-:W1:Y:S01]  /*0280*/  LDS R4, [UR20+0x34] ;  /* 0x00003414ff047984 */ /* 0x004e620008000800 */
[----:B------:R-:W-:Y:S02]  /*0290*/  IMAD.MOV.U32 R5, RZ, RZ, 0x3f000000 ;  /* 0x3f000000ff057424 */ /* 0x000fe400078e00ff */
[----:B------:R-:W-:Y:S01]  /*02a0*/  @!P2 IMAD.MOV.U32 R6, RZ, RZ, 0x7f ;  /* 0x0000007fff06a424 */ /* 0x000fe200078e00ff */
[----:B------:R-:W2:Y:S02]  /*02b0*/  @!P2 LDS R7, [UR20+0x38] ;  /* 0x00003814ff07a984 */ /* 0x000ea40008000800 */
[----:B-1----:R-:W-:Y:S02]  /*02c0*/  LOP3.LUT R4, R4, 0xff000000, R5, 0xb8, !PT ;  /* 0xff00000004047812 */ /* 0x002fe400078eb805 */
[----:B--2---:R-:W-:-:S03]  /*02d0*/  @!P2 LOP3.LUT R5, R7, 0xff, R6, 0xb8, !PT ;  /* 0x000000ff0705a812 */ /* 0x004fc600078eb806 */
[----:B------:R1:W-:Y:S04]  /*02e0*/  STS [UR20+0x34], R4 ;  /* 0x00003404ff007988 */ /* 0x0003e80008000814 */
[----:B------:R1:W-:Y:S02]  /*02f0*/  @!P2 STS [UR20+0x38], R5 ;  /* 0x00003805ff00a988 */ /* 0x0003e40008000814 */
.L_x_3:
[----:B------:R-:W-:Y:S05]  /*0300*/  BSYNC B0 ;  /* 0x0000000000007941 */ /* 0x000fea0003800000 */
.L_x_2:
[----:B------:R-:W-:Y:S04]  /*0310*/  BSSY B0, `(.L_x_4) ;  /* 0x000000e000007945 */ /* 0x000fe80003800000 */
[----:B------:R-:W-:Y:S05]  /*0320*/  @P2 BRA `(.L_x_5) ;  /* 0x0000000000302947 */ /* 0x000fea0003800000 */
[----:B-1----:R-:W1:Y:S01]  /*0330*/  LDS R5, [UR20+0x34] ;  /* 0x00003414ff057984 */ /* 0x002e620008000800 */
[----:B--2---:R-:W2:Y:S03]  /*0340*/  LDC.64 R6, c[0x0][0x238] ;  /* 0x00008e00ff067b82 */ /* 0x004ea60000000a00 */
[----:B------:R-:W3:Y:S01]  /*0350*/  LDS R4, [UR20+0x1c] ;  /* 0x00001c14ff047984 */ /* 0x000ee20008000800 */
[C---:B--2---:R-:W-:Y:S01]  /*0360*/  SHF.L.U64.HI R7, R6.reuse, 0x1, R7 ;  /* 0x0000000106077819 */ /* 0x044fe20000010207 */
[----:B------:R-:W-:-:S03]  /*0370*/  IMAD.SHL.U32 R6, R6, 0x2, RZ ;  /* 0x0000000206067824 */ /* 0x000fc600078e00ff */
[--C-:B------:R-:W-:Y:S02]  /*0380*/  SHF.R.U32.HI R11, RZ, 0x4, R7.reuse ;  /* 0x00000004ff0b7819 */ /* 0x100fe40000011607 */
[----:B------:R-:W-:-:S05]  /*0390*/  SHF.R.U64 R6, R6, 0x4, R7 ;  /* 0x0000000406067819 */ /* 0x000fca0000001207 */
[----:B------:R4:W-:Y:S01]  /*03a0*/  STS [UR20+0xc], R6 ;  /* 0x00000c06ff007988 */ /* 0x0009e20008000814 */
[----:B-1----:R-:W-:Y:S02]  /*03b0*/  LOP3.LUT R5, R5, 0x7, RZ, 0xb8, !PT ;  /* 0x0000000705057812 */ /* 0x002fe400078eb8ff */
[----:B---3--:R-:W-:-:S03]  /*03c0*/  LOP3.LUT R4, R4, 0xf, R11, 0xb8, !PT ;  /* 0x0000000f04047812 */ /* 0x008fc600078eb80b */
[----:B------:R4:W-:Y:S04]  /*03d0*/  STS [UR20+0x34], R5 ;  /* 0x00003405ff007988 */ /* 0x0009e80008000814 */
[----:B------:R4:W-:Y:S02]  /*03e0*/  STS [UR20+0x1c], R4 ;  /* 0x00001c04ff007988 */ /* 0x0009e40008000814 */
.L_x_5:
[----:B------:R-:W-:Y:S05]  /*03f0*/  BSYNC B0 ;  /* 0x0000000000007941 */ /* 0x000fea0003800000 */
.L_x_4:
[----:B------:R-:W-:Y:S04]  /*0400*/  BSSY B1, `(.L_x_6) ;  /* 0x000001a000017945 */ /* 0x000fe80003800000 */
[----:B------:R-:W-:Y:S04]  /*0410*/  BSSY B0, `(.L_x_7) ;  /* 0x0000015000007945 */ /* 0x000fe80003800000 */
[----:B------:R-:W-:Y:S05]  /*0420*/  @P2 BRA `(.L_x_8) ;  /* 0x0000000000202947 */ /* 0x000fea0003800000 */
[----:B-12-4-:R-:W1:Y:S02]  /*0430*/  LDS R4, [UR20+0x34] ;  /* 0x00003414ff047984 */ /* 0x016e640008000800 */
[----:B-1----:R-:W-:-:S05]  /*0440*/  LOP3.LUT R4, R4, 0x38, RZ, 0xb8, !PT ;  /* 0x0000003804047812 */ /* 0x002fca00078eb8ff */
[----:B------:R1:W-:Y:S01]  /*0450*/  STS [UR20+0x34], R4 ;  /* 0x00003404ff007988 */ /* 0x0003e20008000814 */
[----:B------:R-:W-:Y:S05]  /*0460*/  @P2 BRA `(.L_x_9) ;  /* 0x0000000000202947 */ /* 0x000fea0003800000 */
[----:B-1----:R-:W1:Y:S01]  /*0470*/  LDS R4, [UR20+0x8] ;  /* 0x00000814ff047984 */ /* 0x002e620008000800 */
[----:B------:R-:W-:-:S05]  /*0480*/  IMAD.MOV.U32 R5, RZ, RZ, 0x780 ;  /* 0x00000780ff057424 */ /* 0x000fca00078e00ff */
[----:B-1----:R-:W-:-:S05]  /*0490*/  LOP3.LUT R4, R4, 0x300, R5, 0xd8, !PT ;  /* 0x0000030004047812 */ /* 0x002fca00078ed805 */
[----:B------:R3:W-:Y:S02]  /*04a0*/  STS [UR20+0x8], R4 ;  /* 0x00000804ff007988 */ /* 0x0007e40008000814 */
.L_x_8:
[----:B------:R-:W-:Y:S05]  /*04b0*/  @P2 BRA `(.L_x_10) ;  /* 0x0000000000282947 */ /* 0x000fea0003800000 */
[----:B-1234-:R-:W1:Y:S02]  /*04c0*/  LDS R4, [UR20+0x8] ;  /* 0x00000814ff047984 */ /* 0x01ee640008000800 */
[----:B-1----:R-:W-:-:S05]  /*04d0*/  LOP3.LUT R4, R4, 0x1800, RZ, 0xb8, !PT ;  /* 0x0000180004047812 */ /* 0x002fca00078eb8ff */
[----:B------:R2:W-:Y:S02]  /*04e0*/  STS [UR20+0x8], R4 ;  /* 0x00000804ff007988 */ /* 0x0005e40008000814 */
.L_x_9:
[----:B------:R-:W-:Y:S05]  /*04f0*/  @P2 BREAK B0 ;  /* 0x0000000000002942 */ /* 0x000fea0003800000 */
[----:B------:R-:W-:Y:S05]  /*0500*/  @P2 BRA `(.L_x_11) ;  /* 0x0000000000242947 */ /* 0x000fea0003800000 */
[----:B------:R-:W3:Y:S01]  /*0510*/  LDS R5, [UR20+0x8] ;  /* 0x00000814ff057984 */ /* 0x000ee20008000800 */
[----:B-12---:R-:W-:-:S05]  /*0520*/  IMAD.MOV.U32 R4, RZ, RZ, 0x6000 ;  /* 0x00006000ff047424 */ /* 0x006fca00078e00ff */
[----:B---3--:R-:W-:-:S04]  /*0530*/  LOP3.LUT R4, R5, 0x6000, R4, 0xd8, !PT ;  /* 0x0000600005047812 */ /* 0x008fc800078ed804 */
[----:B------:R-:W-:-:S05]  /*0540*/  LOP3.LUT R4, R4, 0x400000, RZ, 0xb8, !PT ;  /* 0x0040000004047812 */ /* 0x000fca00078eb8ff */
[----:B------:R5:W-:Y:S02]  /*0550*/  STS [UR20+0x8], R4 ;  /* 0x00000804ff007988 */ /* 0x000be40008000814 */
.L_x_10:
[----:B------:R-:W-:Y:S05]  /*0560*/  BSYNC B0 ;  /* 0x0000000000007941 */ /* 0x000fea0003800000 */
.L_x_7:
[----:B-12345:R-:W1:Y:S02]  /*0570*/  @!P2 LDS R4, [UR20+0x8] ;  /* 0x00000814ff04a984 */ /* 0x03ee640008000800 */
[----:B-1----:R-:W-:-:S05]  /*0580*/  @!P2 LOP3.LUT R4, R4, 0x8000, RZ, 0xb8, !PT ;  /* 0x000080000404a812 */ /* 0x002fca00078eb8ff */
[----:B------:R3:W-:Y:S02]  /*0590*/  @!P2 STS [UR20+0x8], R4 ;  /* 0x00000804ff00a988 */ /* 0x0007e40008000814 */
.L_x_11:
[----:B------:R-:W-:Y:S05]  /*05a0*/  BSYNC B1 ;  /* 0x0000000000017941 */ /* 0x000fea0003800000 */
.L_x_6:
[----:B------:R-:W-:Y:S05]  /*05b0*/  WARPSYNC.ALL ;  /* 0x0000000000007948 */ /* 0x000fea0003800000 */
[----:B------:R-:W-:Y:S05]  /*05c0*/  @P0 BRA `(.L_x_12) ;  /* 0x0000000000280947 */ /* 0x000fea0003800000 */
[----:B-123--:R-:W1:Y:S01]  /*05d0*/  S2R R4, SR_LANEID ;  /* 0x0000000000047919 */ /* 0x00ee620000000000 */
[----:B------:R-:W-:Y:S05]  /*05e0*/  WARPSYNC.ALL ;  /* 0x0000000000007948 */ /* 0x000fea0003800000 */
[----:B-1----:R-:W-:-:S05]  /*05f0*/  IMAD.SHL.U32 R6, R4, 0x4, RZ ;  /* 0x0000000404067824 */ /* 0x002fca00078e00ff */
[----:B------:R-:W1:Y:S01]  /*0600*/  LDS R7, [R6+UR20] ;  /* 0x0000001406077984 */ /* 0x000e620008000800 */
[----:B------:R-:W-:-:S05]  /*0610*/  IADD3 R4, P1, R6, UR28, RZ ;  /* 0x0000001c06047c10 */ /* 0x000fca000ff3e0ff */
[----:B------:R-:W-:-:S05]  /*0620*/  IMAD.X R5, RZ, RZ, UR29, P1 ;  /* 0x0000001dff057e24 */ /* 0x000fca00088e06ff */
[----:B-1----:R4:W5:Y:S01]  /*0630*/  ATOMG.E.EXCH.STRONG.GPU PT, RZ, [R4], R7 ;  /* 0x0000000704ff73a8 */ /* 0x00296200041ee100 */
[----:B------:R-:W-:-:S04]  /*0640*/  DEPBAR {5,4,3,2,1,0} ;  /* 0x0000003f0000791a */ /* 0x000fc80000000000 */
[----:B------:R4:W-:Y:S01]  /*0650*/  UTMACCTL.IV [UR28] ;  /* 0x000000001c0079b9 */ /* 0x0009e20008000000 */
[----:B------:R-:W-:Y:S01]  /*0660*/  NOP ;  /* 0x0000000000007918 */ /* 0x000fe20000000000 */
.L_x_12:
[----:B------:R-:W-:Y:S05]  /*0670*/  @P0 BRA `(.L_x_13) ;  /* 0x00000000000c0947 */ /* 0x000fea0003800000 */
[----:B------:R0:W-:Y:S01]  /*0680*/  UTMACMDFLUSH ;  /* 0x00000000000079b7 */ /* 0x0001e20000000000 */
[----:B------:R-:W-:Y:S05]  /*0690*/  @P0 BRA `(.L_x_13) ;  /* 0x0000000000040947 */ /* 0x000fea0003800000 */
[----:B------:R-:W-:-:S04]  /*06a0*/  DEPBAR.LE SB0, 0x0 ;  /* 0x000080000000791a */ /* 0x000fc80000000000 */
.L_x_13:
[----:B------:R-:W-:Y:S05]  /*06b0*/  WARPSYNC.ALL ;  /* 0x0000000000007948 */ /* 0x000fea0003800000 */
[----:B-----5:R-:W-:Y:S06]  /*06c0*/  BAR.SYNC.DEFER_BLOCKING 0x0 ;  /* 0x0000000000007b1d */ /* 0x020fec0000010000 */
[----:B------:R-:W-:Y:S02]  /*06d0*/  BSSY B1, `(.L_x_14) ;  /* 0x000000b000017945 */ /* 0x000fe40003800000 */
[----:B------:R-:W-:Y:S06]  /*06e0*/  BAR.SYNC.DEFER_BLOCKING 0x0 ;  /* 0x0000000000007b1d */ /* 0x000fec0000010000 */
[----:B------:R5:W-:Y:S01]  /*06f0*/  @!P0 STS [R12], RZ ;  /* 0x000000ff0c008388 */ /* 0x000be20000000800 */
[----:B------:R-:W-:Y:S01]  /*0700*/  NOP ;  /* 0x0000000000007918 */ /* 0x000fe20000000000 */
[----:B------:R-:W-:Y:S05]  /*0710*/  @P2 BRA `(.L_x_15) ;  /* 0x0000000000182947 */ /* 0x000fea0003800000 */
[----:B-1234-:R-:W1:Y:S01]  /*0720*/  LDS R4, [UR20+0x8] ;  /* 0x00000814ff047984 */ /* 0x01ee620008000800 */
[----:B------:R-:W2:Y:S01]  /*0730*/  LDC.64 R6, c[0x0][0x218] ;  /* 0x00008600ff067b82 */ /* 0x000ea20000000a00 */
[----:B------:R-:W-:Y:S02]  /*0740*/  IMAD.MOV.U32 R5, RZ, RZ, 0x70 ;  /* 0x00000070ff057424 */ /* 0x000fe400078e00ff */
[----:B--2---:R2:W-:Y:S03]  /*0750*/  STS.64 [UR20], R6 ;  /* 0x00000006ff007988 */ /* 0x0045e60008000a14 */
[----:B-1----:R-:W-:-:S05]  /*0760*/  LOP3.LUT R4, R4, 0x10, R5, 0xd8, !PT ;  /* 0x0000001004047812 */ /* 0x002fca00078ed805 */
[----:B------:R2:W-:Y:S02]  /*0770*/  STS [UR20+0x8], R4 ;  /* 0x00000804ff007988 */ /* 0x0005e40008000814 */
.L_x_15:
[----:B----4-:R-:W-:Y:S05]  /*0780*/  BSYNC B1 ;  /* 0x0000000000017941 */ /* 0x010fea0003800000 */
.L_x_14:
[----:B------:R-:W-:Y:S04]  /*0790*/  BSSY B2, `(.L_x_16) ;  /* 0x000000f000027945 */ /* 0x000fe80003800000 */
[----:B------:R-:W-:Y:S04]  /*07a0*/  BSSY B1, `(.L_x_17) ;  /* 0x000000c000017945 */ /* 0x000fe80003800000 */
[----:B------:R-:W-:Y:S05]  /*07b0*/  @P2 BRA `(.L_x_18) ;  /* 0x0000000000282947 */ /* 0x000fea0003800000 */
[----:B-123--:R-:W1:Y:S01]  /*07c0*/  LDS R4, [UR20+0x34] ;  /* 0x00003414ff047984 */ /* 0x00ee620008000800 */
[----:B------:R-:W-:Y:S01]  /*07d0*/  IMAD.MOV.U32 R5, RZ, RZ, 0x3f000000 ;  /* 0x3f000000ff057424 */ /* 0x000fe200078e00ff */
[----:B------:R-:W-:Y:S05]  /*07e0*/  @P2 BREAK B1 ;  /* 0x0000000000012942 */ /* 0x000fea0003800000 */
[----:B-1----:R-:W-:-:S05]  /*07f0*/  LOP3.LUT R4, R4, 0xff000000, R5, 0xb8, !PT ;  /* 0xff00000004047812 */ /* 0x002fca00078eb805 */
[----:B------:R1:W-:Y:S01]  /*0800*/  STS [UR20+0x34], R4 ;  /* 0x00003404ff007988 */ /* 0x0003e20008000814 */
[----:B------:R-:W-:Y:S05]  /*0810*/  @P2 BRA `(.L_x_19) ;  /* 0x0000000000182947 */ /* 0x000fea0003800000 */
[----:B------:R-:W2:Y:S01]  /*0820*/  LDS R5, [UR20+0x38] ;  /* 0x00003814ff057984 */ /* 0x000ea20008000800 */
[----:B-1----:R-:W-:-:S05]  /*0830*/  IMAD.MOV.U32 R4, RZ, RZ, 0x3f ;  /* 0x0000003fff047424 */ /* 0x002fca00078e00ff */
[----:B--2---:R-:W-:-:S05]  /*0840*/  LOP3.LUT R4, R5, 0xff, R4, 0xb8, !PT ;  /* 0x000000ff05047812 */ /* 0x004fca00078eb804 */
[----:B------:R4:W-:Y:S02]  /*0850*/  STS [UR20+0x38], R4 ;  /* 0x00003804ff007988 */ /* 0x0009e40008000814 */
.L_x_18:
[----:B------:R-:W-:Y:S05]  /*0860*/  BSYNC B1 ;  /* 0x0000000000017941 */ /* 0x000fea0003800000 */
.L_x_17:
[----:B------:R1:W-:Y:S02]  /*0870*/  @!P2 STS [UR20+0x20], R8 ;  /* 0x00002008ff00a988 */ /* 0x0003e40008000814 */
.L_x_19:
[----:B------:R-:W-:Y:S05]  /*0880*/  BSYNC B2 ;  /* 0x0000000000027941 */ /* 0x000fea0003800000 */
.L_x_16:
[----:B------:R-:W-:Y:S05]  /*0890*/  WARPSYNC.ALL ;  /* 0x0000000000007948 */ /* 0x000fea0003800000 */
[----:B--2---:R-:W2:Y:S01]  /*08a0*/  LDC R6, c[0x0][0x22c] ;  /* 0x00008b00ff067b82 */ /* 0x004ea20000000800 */
[----:B------:R-:W-:Y:S01]  /*08b0*/  BSSY B2, `(.L_x_20) ;  /* 0x0000010000027945 */ /* 0x000fe20003800000 */
[----:B--2---:R-:W-:-:S05]  /*08c0*/  VIADD R6, R6, 0xffffffff ;  /* 0xffffffff06067836 */ /* 0x004fca0000000000 */
[----:B------:R2:W-:Y:S01]  /*08d0*/  @!P2 STS [UR20+0x24], R6 ;  /* 0x00002406ff00a988 */ /* 0x0005e20008000814 */
[----:B------:R-:W-:Y:S05]  /*08e0*/  @P2 BRA `(.L_x_21) ;  /* 0x0000000000302947 */ /* 0x000fea0003800000 */
[----:B------:R-:W2:Y:S01]  /*08f0*/  LDS R5, [UR20+0x34] ;  /* 0x00003414ff057984 */ /* 0x000ea20008000800 */
[----:B------:R-:W2:Y:S03]  /*0900*/  LDC.64 R10, c[0x0][0x240] ;  /* 0x00009000ff0a7b82 */ /* 0x000ea60000000a00 */
[----:B-1-34-:R-:W1:Y:S01]  /*0910*/  LDS R4, [UR20+0x1c] ;  /* 0x00001c14ff047984 */ /* 0x01ae620008000800 */
[C---:B--2---:R-:W-:Y:S01]  /*0920*/  SHF.L.U64.HI R8, R10.reuse, 0x1, R11 ;  /* 0x000000010a087819 */ /* 0x044fe2000001020b */
[----:B------:R-:W-:-:S03]  /*0930*/  IMAD.SHL.U32 R7, R10, 0x2, RZ ;  /* 0x000000020a077824 */ /* 0x000fc600078e00ff */
[--C-:B------:R-:W-:Y:S02]  /*0940*/  SHF.R.U32.HI R11, RZ, 0x4, R8.reuse ;  /* 0x00000004ff0b7819 */ /* 0x100fe40000011608 */
[----:B------:R-:W-:-:S05]  /*0950*/  SHF.R.U64 R7, R7, 0x4, R8 ;  /* 0x0000000407077819 */ /* 0x000fca0000001208 */
[----:B------:R2:W-:Y:S01]  /*0960*/  STS [UR20+0xc], R7 ;  /* 0x00000c07ff007988 */ /* 0x0005e20008000814 */
[----:B------:R-:W-:Y:S02]  /*0970*/  LOP3.LUT R5, R5, 0x7, RZ, 0xb8, !PT ;  /* 0x0000000705057812 */ /* 0x000fe400078eb8ff */
[----:B-1----:R-:W-:-:S03]  /*0980*/  LOP3.LUT R4, R4, 0xf, R11, 0xb8, !PT ;  /* 0x0000000f04047812 */ /* 0x002fc600078eb80b */
[----:B------:R2:W-:Y:S04]  /*0990*/  STS [UR20+0x34], R5 ;  /* 0x00003405ff007988 */ /* 0x0005e80008000814 */
[----:B------:R2:W-:Y:S02]  /*09a0*/  STS [UR20+0x1c], R4 ;  /* 0x00001c04ff007988 */ /* 0x0005e40008000814 */
.L_x_21:
[----:B------:R-:W-:Y:S05]  /*09b0*/  BSYNC B2 ;  /* 0x0000000000027941 */ /* 0x000fea0003800000 */
.L_x_20:
[----:B------:R-:W-:Y:S04]  /*09c0*/  BSSY B3, `(.L_x_22) ;  /* 0x000001a000037945 */ /* 0x000fe80003800000 */
[----:B------:R-:W-:Y:S04]  /*09d0*/  BSSY B2, `(.L_x_23) ;  /* 0x0000015000027945 */ /* 0x000fe80003800000 */
[----:B------:R-:W-:Y:S05]  /*09e0*/  @P2 BRA `(.L_x_24) ;  /* 0x0000000000202947 */ /* 0x000fea0003800000 */
[----:B-1234-:R-:W1:Y:S02]  /*09f0*/  LDS R4, [UR20+0x34] ;  /* 0x00003414ff047984 */ /* 0x01ee640008000800 */
[----:B-1----:R-:W-:-:S05]  /*0a00*/  LOP3.LUT R4, R4, 0x38, RZ, 0xb8, !PT ;  /* 0x0000003804047812 */ /* 0x002fca00078eb8ff */
[----:B------:R1:W-:Y:S01]  /*0a10*/  STS [UR20+0x34], R4 ;  /* 0x00003404ff007988 */ /* 0x0003e20008000814 */
[----:B------:R-:W-:Y:S05]  /*0a20*/  @P2 BRA `(.L_x_25) ;  /* 0x0000000000202947 */ /* 0x000fea0003800000 */
[----:B-1----:R-:W1:Y:S01]  /*0a30*/  LDS R4, [UR20+0x8] ;  /* 0x00000814ff047984 */ /* 0x002e620008000800 */
[----:B------:R-:W-:-:S05]  /*0a40*/  IMAD.MOV.U32 R5, RZ, RZ, 0x780 ;  /* 0x00000780ff057424 */ /* 0x000fca00078e00ff */
[----:B-1----:R-:W-:-:S05]  /*0a50*/  LOP3.LUT R4, R4, 0x300, R5, 0xd8, !PT ;  /* 0x0000030004047812 */ /* 0x002fca00078ed805 */
[----:B------:R1:W-:Y:S02]  /*0a60*/  STS [UR20+0x8], R4 ;  /* 0x00000804ff007988 */ /* 0x0003e40008000814 */
.L_x_24:
[----:B------:R-:W-:Y:S05]  /*0a70*/  @P2 BRA `(.L_x_26) ;  /* 0x0000000000282947 */ /* 0x000fea0003800000 */
[----:B-1234-:R-:W1:Y:S02]  /*0a80*/  LDS R4, [UR20+0x8] ;  /* 0x00000814ff047984 */ /* 0x01ee640008000800 */
[----:B-1----:R-:W-:-:S05]  /*0a90*/  LOP3.LUT R4, R4, 0x1800, RZ, 0xb8, !PT ;  /* 0x0000180004047812 */ /* 0x002fca00078eb8ff */
[----:B------:R2:W-:Y:S02]  /*0aa0*/  STS [UR20+0x8], R4 ;  /* 0x00000804ff007988 */ /* 0x0005e40008000814 */
.L_x_25:
[----:B------:R-:W-:Y:S05]  /*0ab0*/  @P2 BREAK B2 ;  /* 0x0000000000022942 */ /* 0x000fea0003800000 */
[----:B------:R-:W-:Y:S05]  /*0ac0*/  @P2 BRA `(.L_x_27) ;  /* 0x0000000000242947 */ /* 0x000fea0003800000 */
[----:B-12---:R-:W1:Y:S01]  /*0ad0*/  LDS R4, [UR20+0x8] ;  /* 0x00000814ff047984 */ /* 0x006e620008000800 */
[----:B------:R-:W-:-:S05]  /*0ae0*/  IMAD.MOV.U32 R5, RZ, RZ, 0x6000 ;  /* 0x00006000ff057424 */ /* 0x000fca00078e00ff */
[----:B-1----:R-:W-:-:S04]  /*0af0*/  LOP3.LUT R4, R4, 0x6000, R5, 0xd8, !PT ;  /* 0x0000600004047812 */ /* 0x002fc800078ed805 */
[----:B------:R-:W-:-:S05]  /*0b00*/  LOP3.LUT R4, R4, 0x400000, RZ, 0xb8, !PT ;  /* 0x0040000004047812 */ /* 0x000fca00078eb8ff */
[----:B------:R1:W-:Y:S02]  /*0b10*/  STS [UR20+0x8], R4 ;  /* 0x00000804ff007988 */ /* 0x0003e40008000814 */
.L_x_26:
[----:B------:R-:W-:Y:S05]  /*0b20*/  BSYNC B2 ;  /* 0x0000000000027941 */ /* 0x000fea0003800000 */
.L_x_23:
[----:B-1234-:R-:W1:Y:S02]  /*0b30*/  @!P2 LDS R4, [UR20+0x8] ;  /* 0x00000814ff04a984 */ /* 0x01ee640008000800 */
[----:B-1----:R-:W-:-:S05]  /*0b40*/  @!P2 LOP3.LUT R4, R4, 0x8000, RZ, 0xb8, !PT ;  /* 0x000080000404a812 */ /* 0x002fca00078eb8ff */
[----:B------:R3:W-:Y:S02]  /*0b50*/  @!P2 STS [UR20+0x8], R4 ;  /* 0x00000804ff00a988 */ /* 0x0007e40008000814 */
.L_x_27:
[----:B------:R-:W-:Y:S05]  /*0b60*/  BSYNC B3 ;  /* 0x0000000000037941 */ /* 0x000fea0003800000 */
.L_x_22:
[----:B------:R-:W-:Y:S05]  /*0b70*/  WARPSYNC.ALL ;  /* 0x0000000000007948 */ /* 0x000fea0003800000 */
[----:B------:R-:W-:-:S04]  /*0b80*/  UIADD3 UR31, UR5, 0x80, URZ ;  /* 0x00000080051f7890 */ /* 0x000fc8000fffe03f */
[----:B------:R-:W-:-:S04]  /*0b90*/  UIADD3 UR30, UP0, UR31, UR32, URZ ;  /* 0x000000201f1e7290 */ /* 0x000fc8000ff1e03f */
[----:B------:R-:W-:Y:S01]  /*0ba0*/  ULEA.HI.X.SX32 UR31, UR31, UR33, 0x1, UP0 ;  /* 0x000000211f1f7291 */ /* 0x000fe200080f0e3f */
[----:B------:R-:W-:Y:S11]  /*0bb0*/  @P0 BRA `(.L_x_28) ;  /* 0x0000000000280947 */ /* 0x000ff60003800000 */
[----:B-123--:R-:W1:Y:S01]  /*0bc0*/  S2R R4, SR_LANEID ;  /* 0x0000000000047919 */ /* 0x00ee620000000000 */
[----:B------:R-:W-:Y:S05]  /*0bd0*/  WARPSYNC.ALL ;  /* 0x0000000000007948 */ /* 0x000fea0003800000 */
[----:B-1----:R-:W-:-:S05]  /*0be0*/  IMAD.SHL.U32 R8, R4, 0x4, RZ ;  /* 0x0000000404087824 */ /* 0x002fca00078e00ff */
[----:B------:R-:W1:Y:S01]  /*0bf0*/  LDS R7, [R8+UR20] ;  /* 0x0000001408077984 */ /* 0x000e620008000800 */
[----:B------:R-:W-:-:S05]  /*0c00*/  IADD3 R4, P1, R8, UR30, RZ ;  /* 0x0000001e08047c10 */ /* 0x000fca000ff3e0ff */
[----:B------:R-:W-:-:S05]  /*0c10*/  IMAD.X R5, RZ, RZ, UR31, P1 ;  /* 0x0000001fff057e24 */ /* 0x000fca00088e06ff */
[----:B-1----:R4:W2:Y:S01]  /*0c20*/  ATOMG.E.EXCH.STRONG.GPU PT, RZ, [R4], R7 ;  /* 0x0000000704ff73a8 */ /* 0x0028a200041ee100 */
[----:B------:R-:W-:-:S04]  /*0c30*/  DEPBAR {5,4,3,2,1,0} ;  /* 0x0000003f0000791a */ /* 0x000fc80000000000 */
[----:B------:R4:W-:Y:S01]  /*0c40*/  UTMACCTL.IV [UR30] ;  /* 0x000000001e0079b9 */ /* 0x0009e20008000000 */
[----:B------:R-:W-:Y:S01]  /*0c50*/  NOP ;  /* 0x0000000000007918 */ /* 0x000fe20000000000 */
.L_x_28:
[----:B------:R-:W-:Y:S05]  /*0c60*/  @P0 BRA `(.L_x_29) ;  /* 0x00000000000c0947 */ /* 0x000fea0003800000 */
[----:B------:R0:W-:Y:S01]  /*0c70*/  UTMACMDFLUSH ;  /* 0x00000000000079b7 */ /* 0x0001e20000000000 */
[----:B------:R-:W-:Y:S05]  /*0c80*/  @P0 BRA `(.L_x_29) ;  /* 0x0000000000040947 */ /* 0x000fea0003800000 */
[----:B------:R-:W-:-:S04]  /*0c90*/  DEPBAR.LE SB0, 0x0 ;  /* 0x000080000000791a */ /* 0x000fc80000000000 */
.L_x_29:
[----:B------:R-:W-:Y:S05]  /*0ca0*/  WARPSYNC.ALL ;  /* 0x0000000000007948 */ /* 0x000fea0003800000 */
[----:B--2---:R-:W-:Y:S06]  /*0cb0*/  BAR.SYNC.DEFER_BLOCKING 0x0 ;  /* 0x0000000000007b1d */ /* 0x004fec0000010000 */
[----:B------:R-:W-:Y:S02]  /*0cc0*/  BSSY B3, `(.L_x_30) ;  /* 0x000000b000037945 */ /* 0x000fe40003800000 */
[----:B------:R-:W-:Y:S06]  /*0cd0*/  BAR.SYNC.DEFER_BLOCKING 0x0 ;  /* 0x0000000000007b1d */ /* 0x000fec0000010000 */
[----:B------:R2:W-:Y:S01]  /*0ce0*/  @!P0 STS [R12], RZ ;  /* 0x000000ff0c008388 */ /* 0x0005e20000000800 */
[----:B------:R-:W-:Y:S01]  /*0cf0*/  NOP ;  /* 0x0000000000007918 */ /* 0x000fe20000000000 */
[----:B------:R-:W-:Y:S05]  /*0d00*/  @P2 BRA `(.L_x_31) ;  /* 0x0000000000182947 */ /* 0x000fea0003800000 */
[----:B-1-34-:R-:W1:Y:S01]  /*0d10*/  LDS R4, [UR20+0x8] ;  /* 0x00000814ff047984 */ /* 0x01ae620008000800 */
[----:B------:R-:W3:Y:S01]  /*0d20*/  LDC.64 R10, c[0x0][0x220] ;  /* 0x00008800ff0a7b82 */ /* 0x000ee20000000a00 */
[----:B------:R-:W-:Y:S02]  /*0d30*/  IMAD.MOV.U32 R5, RZ, RZ, 0x70 ;  /* 0x00000070ff057424 */ /* 0x000fe400078e00ff */
[----:B---3--:R3:W-:Y:S03]  /*0d40*/  STS.64 [UR20], R10 ;  /* 0x0000000aff007988 */ /* 0x0087e60008000a14 */
[----:B-1----:R-:W-:-:S05]  /*0d50*/  LOP3.LUT R4, R4, 0x10, R5, 0xd8, !PT ;  /* 0x0000001004047812 */ /* 0x002fca00078ed805 */
[----:B------:R3:W-:Y:S02]  /*0d60*/  STS [UR20+0x8], R4 ;  /* 0x00000804ff007988 */ /* 0x0007e40008000814 */
.L_x_31:
[----:B----4-:R-:W-:Y:S05]  /*0d70*/  BSYNC B3 ;  /* 0x0000000000037941 */ /* 0x010fea0003800000 */
.L_x_30:
[----:B------:R-:W-:Y:S04]  /*0d80*/  BSSY B4, `(.L_x_32) ;  /* 0x0000011000047945 */ /* 0x000fe80003800000 */
[----:B------:R-:W-:Y:S04]  /*0d90*/  BSSY B3, `(.L_x_33) ;  /* 0x000000e000037945 */ /* 0x000fe80003800000 */
[----:B------:R-:W-:Y:S05]  /*0da0*/  @P2 BRA `(.L_x_34) ;  /* 0x0000000000242947 */ /* 0x000fea0003800000 */
[----:B-1-3--:R-:W1:Y:S01]  /*0db0*/  LDS R4, [UR20+0x34] ;  /* 0x00003414ff047984 */ /* 0x00ae620008000800 */
[----:B------:R-:W-:-:S05]  /*0dc0*/  IMAD.MOV.U32 R5, RZ, RZ, 0x3f000000 ;  /* 0x3f000000ff057424 */ /* 0x000fca00078e00ff */
[----:B-1----:R-:W-:-:S05]  /*0dd0*/  LOP3.LUT R4, R4, 0xff000000, R5, 0xb8, !PT ;  /* 0xff00000004047812 */ /* 0x002fca00078eb805 */
[----:B------:R1:W-:Y:S01]  /*0de0*/  STS [UR20+0x34], R4 ;  /* 0x00003404ff007988 */ /* 0x0003e20008000814 */
[----:B------:R-:W-:Y:S05]  /*0df0*/  @P2 BRA `(.L_x_35) ;  /* 0x00000000001c2947 */ /* 0x000fea0003800000 */
[----:B-1----:R-:W1:Y:S01]  /*0e00*/  LDS R4, [UR20+0x38] ;  /* 0x00003814ff047984 */ /* 0x002e620008000800 */
[----:B------:R-:W-:-:S05]  /*0e10*/  IMAD.MOV.U32 R5, RZ, RZ, 0x7f ;  /* 0x0000007fff057424 */ /* 0x000fca00078e00ff */
[----:B-1----:R-:W-:-:S05]  /*0e20*/  LOP3.LUT R4, R4, 0xff, R5, 0xb8, !PT ;  /* 0x000000ff04047812 */ /* 0x002fca00078eb805 */
[----:B------:R4:W-:Y:S02]  /*0e30*/  STS [UR20+0x38], R4 ;  /* 0x00003804ff007988 */ /* 0x0009e40008000814 */
.L_x_34:
[----:B------:R-:W-:Y:S05]  /*0e40*/  @P2 BREAK B3 ;  /* 0x0000000000032942 */ /* 0x000fea0003800000 */
[----:B------:R-:W-:Y:S05]  /*0e50*/  @P2 BRA `(.L_x_36) ;  /* 0x00000000000c2947 */ /* 0x000fea0003800000 */
[----:B------:R1:W-:Y:S02]  /*0e60*/  STS [UR20+0x20], R6 ;  /* 0x00002006ff007988 */ /* 0x0003e40008000814 */
.L_x_35:
[----:B------:R-:W-:Y:S05]  /*0e70*/  BSYNC B3 ;  /* 0x0000000000037941 */ /* 0x000fea0003800000 */
.L_x_33:
[----:B------:R1:W-:Y:S02]  /*0e80*/  @!P2 STS [UR20+0x24], R3 ;  /* 0x00002403ff00a988 */ /* 0x0003e40008000814 */
.L_x_36:
[----:B------:R-:W-:Y:S05]  /*0e90*/  BSYNC B4 ;  /* 0x0000000000047941 */ /* 0x000fea0003800000 */
.L_x_32:
[----:B------:R-:W-:Y:S05]  /*0ea0*/  WARPSYNC.ALL ;  /* 0x0000000000007948 */ /* 0x000fea0003800000 */
[----:B------:R-:W-:Y:S04]  /*0eb0*/  BSSY B4, `(.L_x_37) ;  /* 0x000000e000047945 */ /* 0x000fe80003800000 */
[----:B------:R-:W-:Y:S05]  /*0ec0*/  @P2 BRA `(.L_x_38) ;  /* 0x0000000000302947 */ /* 0x000fea0003800000 */
[----:B-1-34-:R-:W1:Y:S01]  /*0ed0*/  LDS R4, [UR20+0x34] ;  /* 0x00003414ff047984 */ /* 0x01ae620008000800 */
[----:B------:R-:W3:Y:S03]  /*0ee0*/  LDC.64 R10, c[0x0][0x248] ;  /* 0x00009200ff0a7b82 */ /* 0x000ee60000000a00 */
[----:B------:R-:W4:Y:S01]  /*0ef0*/  LDS R3, [UR20+0x1c] ;  /* 0x00001c14ff037984 */ /* 0x000f220008000800 */
[C---:B---3--:R-:W-:Y:S01]  /*0f00*/  SHF.L.U64.HI R6, R10.reuse, 0x1, R11 ;  /* 0x000000010a067819 */ /* 0x048fe2000001020b */
[----:B------:R-:W-:-:S03]  /*0f10*/  IMAD.SHL.U32 R5, R10, 0x2, RZ ;  /* 0x000000020a057824 */ /* 0x000fc600078e00ff */
[--C-:B------:R-:W-:Y:S02]  /*0f20*/  SHF.R.U32.HI R8, RZ, 0x4, R6.reuse ;  /* 0x00000004ff087819 */ /* 0x100fe40000011606 */
[----:B------:R-:W-:-:S05]  /*0f30*/  SHF.R.U64 R5, R5, 0x4, R6 ;  /* 0x0000000405057819 */ /* 0x000fca0000001206 */
[----:B------:R3:W-:Y:S01]  /*0f40*/  STS [UR20+0xc], R5 ;  /* 0x00000c05ff007988 */ /* 0x0007e20008000814 */
[----:B-1----:R-:W-:Y:S02]  /*0f50*/  LOP3.LUT R4, R4, 0x7, RZ, 0xb8, !PT ;  /* 0x0000000704047812 */ /* 0x002fe400078eb8ff */
[----:B----4-:R-:W-:-:S03]  /*0f60*/  LOP3.LUT R3, R3, 0xf, R8, 0xb8, !PT ;  /* 0x0000000f03037812 */ /* 0x010fc600078eb808 */
[----:B------:R3:W-:Y:S04]  /*0f70*/  STS [UR20+0x34], R4 ;  /* 0x00003404ff007988 */ /* 0x0007e80008000814 */
[----:B------:R3:W-:Y:S02]  /*0f80*/  STS [UR20+0x1c], R3 ;  /* 0x00001c03ff007988 */ /* 0x0007e40008000814 */
.L_x_38:
[----:B------:R-:W-:Y:S05]  /*0f90*/  BSYNC B4 ;  /* 0x0000000000047941 */ /* 0x000fea0003800000 */
.L_x_37:
[----:B------:R-:W-:Y:S04]  /*0fa0*/  BSSY B4, `(.L_x_39) ;  /* 0x000001a000047945 */ /* 0x000fe80003800000 */
[----:B------:R-:W-:Y:S04]  /*0fb0*/  BSSY B5, `(.L_x_40) ;  /* 0x0000015000057945 */ /* 0x000fe80003800000 */
[----:B------:R-:W-:Y:S05]  /*0fc0*/  @P2 BRA `(.L_x_41) ;  /* 0x0000000000202947 */ /* 0x000fea0003800000 */
[----:B-1-3--:R-:W1:Y:S02]  /*0fd0*/  LDS R3, [UR20+0x34] ;  /* 0x00003414ff037984 */ /* 0x00ae640008000800 */
[----:B-1----:R-:W-:-:S05]  /*0fe0*/  LOP3.LUT R3, R3, 0x38, RZ, 0xb8, !PT ;  /* 0x0000003803037812 */ /* 0x002fca00078eb8ff */
[----:B------:R1:W-:Y:S01]  /*0ff0*/  STS [UR20+0x34], R3 ;  /* 0x00003403ff007988 */ /* 0x0003e20008000814 */
[----:B------:R-:W-:Y:S05]  /*1000*/  @P2 BRA `(.L_x_42) ;  /* 0x0000000000202947 */ /* 0x000fea0003800000 */
[----:B-1----:R-:W1:Y:S01]  /*1010*/  LDS R3, [UR20+0x8] ;  /* 0x00000814ff037984 */ /* 0x002e620008000800 */
[----:B----4-:R-:W-:-:S05]  /*1020*/  IMAD.MOV.U32 R4, RZ, RZ, 0x780 ;  /* 0x00000780ff047424 */ /* 0x010fca00078e00ff */
[----:B-1----:R-:W-:-:S05]  /*1030*/  LOP3.LUT R3, R3, 0x300, R4, 0xd8, !PT ;  /* 0x0000030003037812 */ /* 0x002fca00078ed804 */
[----:B------:R1:W-:Y:S02]  /*1040*/  STS [UR20+0x8], R3 ;  /* 0x00000803ff007988 */ /* 0x0003e40008000814 */
.L_x_41:
[----:B------:R-:W-:Y:S05]  /*1050*/  @P2 BRA `(.L_x_43) ;  /* 0x0000000000282947 */ /* 0x000fea0003800000 */
[----:B-1-3--:R-:W1:Y:S02]  /*1060*/  LDS R3, [UR20+0x8] ;  /* 0x00000814ff037984 */ /* 0x00ae640008000800 */
[----:B-1----:R-:W-:-:S05]  /*1070*/  LOP3.LUT R3, R3, 0x1800, RZ, 0xb8, !PT ;  /* 0x0000180003037812 */ /* 0x002fca00078eb8ff */
[----:B------:R3:W-:Y:S02]  /*1080*/  STS [UR20+0x8], R3 ;  /* 0x00000803ff007988 */ /* 0x0007e40008000814 */
.L_x_42:
[----:B------:R-:W-:Y:S05]  /*1090*/  @P2 BREAK B5 ;  /* 0x0000000000052942 */ /* 0x000fea0003800000 */
[----:B------:R-:W-:Y:S05]  /*10a0*/  @P2 BRA `(.L_x_44) ;  /* 0x0000000000242947 */ /* 0x000fea0003800000 */
[----:B-1-3--:R-:W1:Y:S01]  /*10b0*/  LDS R3, [UR20+0x8] ;  /* 0x00000814ff037984 */ /* 0x00ae620008000800 */
[----:B----4-:R-:W-:-:S05]  /*10c0*/  IMAD.MOV.U32 R4, RZ, RZ, 0x6000 ;  /* 0x00006000ff047424 */ /* 0x010fca00078e00ff */
[----:B-1----:R-:W-:-:S04]  /*10d0*/  LOP3.LUT R3, R3, 0x6000, R4, 0xd8, !PT ;  /* 0x0000600003037812 */ /* 0x002fc800078ed804 */
[----:B------:R-:W-:-:S05]  /*10e0*/  LOP3.LUT R3, R3, 0x400000, RZ, 0xb8, !PT ;  /* 0x0040000003037812 */ /* 0x000fca00078eb8ff */
[----:B------:R1:W-:Y:S02]  /*10f0*/  STS [UR20+0x8], R3 ;  /* 0x00000803ff007988 */ /* 0x0003e40008000814 */
.L_x_43:
[----:B------:R-:W-:Y:S05]  /*1100*/  BSYNC B5 ;  /* 0x0000000000057941 */ /* 0x000fea0003800000 */
.L_x_40:
[----:B-1-3--:R-:W1:Y:S02]  /*1110*/  @!P2 LDS R3, [UR20+0x8] ;  /* 0x00000814ff03a984 */ /* 0x00ae640008000800 */
[----:B-1----:R-:W-:-:S05]  /*1120*/  @!P2 LOP3.LUT R3, R3, 0x8000, RZ, 0xb8, !PT ;  /* 0x000080000303a812 */ /* 0x002fca00078eb8ff */
[----:B------:R1:W-:Y:S02]  /*1130*/  @!P2 STS [UR20+0x8], R3 ;  /* 0x00000803ff00a988 */ /* 0x0003e40008000814 */
.L_x_44:
[----:B------:R-:W-:Y:S05]  /*1140*/  BSYNC B4 ;  /* 0x0000000000047941 */ /* 0x000fea0003800000 */
.L_x_39:
[----:B------:R-:W-:Y:S05]  /*1150*/  WARPSYNC.ALL ;  /* 0x0000000000007948 */ /* 0x000fea0003800000 */
[----:B------:R-:W-:Y:S01]  /*1160*/  UIADD3 UR5, UR5, 0x100, URZ ;  /* 0x0000010005057890 */ /* 0x000fe2000fffe03f */
[----:B------:R-:W-:Y:S02]  /*1170*/  ISETP.GE.AND P1, PT, R9, 0x1, PT ;  /* 0x000000010900780c */ /* 0x000fe40003f26270 */
[----:B------:R-:W-:Y:S02]  /*1180*/  CS2R R56, SRZ ;  /* 0x0000000000387805 */ /* 0x000fe4000001ff00 */
[----:B------:R-:W-:Y:S01]  /*1190*/  CS2R R58, SRZ ;  /* 0x00000000003a7805 */ /* 0x000fe2000001ff00 */
[----:B------:R-:W-:Y:S01]  /*11a0*/  UIADD3 UR32, UP0, UR5, UR32, URZ ;  /* 0x0000002005207290 */ /* 0x000fe2000ff1e03f */
[----:B------:R-:W-:-:S02]  /*11b0*/  CS2R R60, SRZ ;  /* 0x00000000003c7805 */ /* 0x000fc4000001ff00 */
[----:B------:R-:W-:Y:S02]  /*11c0*/  CS2R R62, SRZ ;  /* 0x00000000003e7805 */ /* 0x000fe4000001ff00 */
[----:B------:R-:W-:Y:S01]  /*11d0*/  CS2R R64, SRZ ;  /* 0x0000000000407805 */ /* 0x000fe2000001ff00 */
[----:B------:R-:W-:Y:S01]  /*11e0*/  ULEA.HI.X.SX32 UR33, UR5, UR33, 0x1, UP0 ;  /* 0x0000002105217291 */ /* 0x000fe200080f0e3f */
[----:B------:R-:W-:Y:S02]  /*11f0*/  CS2R R66, SRZ ;  /* 0x0000000000427805 */ /* 0x000fe4000001ff00 */
[----:B------:R-:W-:Y:S02]  /*1200*/  CS2R R68, SRZ ;  /* 0x0000000000447805 */ /* 0x000fe4000001ff00 */
[----:B------:R-:W-:Y:S02]  /*1210*/  CS2R R70, SRZ ;  /* 0x0000000000467805 */ /* 0x000fe4000001ff00 */
[----:B------:R-:W-:-:S02]  /*1220*/  CS2R R72, SRZ ;  /* 0x0000000000487805 */ /* 0x000fc4000001ff00 */
[----:B------:R-:W-:Y:S02]  /*1230*/  CS2R R74, SRZ ;  /* 0x00000000004a7805 */ /* 0x000fe4000001ff00 */
[----:B------:R-:W-:Y:S02]  /*1240*/  CS2R R76, SRZ ;  /* 0x00000000004c7805 */ /* 0x000fe4000001ff00 */
[----:B------:R-:W-:Y:S02]  /*1250*/  CS2R R78, SRZ ;  /* 0x00000000004e7805 */ /* 0x000fe4000001ff00 */
[----:B------:R-:W-:Y:S02]  /*1260*/  CS2R R80, SRZ ;  /* 0x0000000000507805 */ /* 0x000fe4000001ff00 */
[----:B------:R-:W-:Y:S02]  /*1270*/  CS2R R82, SRZ ;  /* 0x0000000000527805 */ /* 0x000fe4000001ff00 */
[----:B------:R-:W-:-:S02]  /*1280*/  CS2R R84, SRZ ;  /* 0x0000000000547805 */ /* 0x000fc4000001ff00 */
[----:B------:R-:W-:Y:S02]  /*1290*/  CS2R R86, SRZ ;  /* 0x0000000000567805 */ /* 0x000fe4000001ff00 */
[----:B------:R-:W-:Y:S02]  /*12a0*/  CS2R R24, SRZ ;  /* 0x0000000000187805 */ /* 0x000fe4000001ff00 */
[----:B------:R-:W-:Y:S02]  /*12b0*/  CS2R R26, SRZ ;  /* 0x00000000001a7805 */ /* 0x000fe4000001ff00 */
[----:B------:R-:W-:Y:S01]  /*12c0*/  CS2R R28, SRZ ;  /* 0x00000000001c7805 */ /* 0x000fe2000001ff00 */
[----:B------:R-:W-:Y:S01]  /*12d0*/  IMAD.MOV.U32 R30, RZ, RZ, RZ ;  /* 0x000000ffff1e7224 */ /* 0x000fe200078e00ff */
[----:B------:R-:W-:Y:S06]  /*12e0*/  @P0 BRA `(.L_x_45) ;  /* 0x0000000000280947 */ /* 0x000fec0003800000 */
[----:B-1-3--:R-:W1:Y:S01]  /*12f0*/  S2R R3, SR_LANEID ;  /* 0x0000000000037919 */ /* 0x00ae620000000000 */
[----:B------:R-:W-:Y:S05]  /*1300*/  WARPSYNC.ALL ;  /* 0x0000000000007948 */ /* 0x000fea0003800000 */
[----:B-1----:R-:W-:-:S05]  /*1310*/  IMAD.SHL.U32 R6, R3, 0x4, RZ ;  /* 0x0000000403067824 */ /* 0x002fca00078e00ff */
[----:B------:R-:W1:Y:S01]  /*1320*/  LDS R3, [R6+UR20] ;  /* 0x0000001406037984 */ /* 0x000e620008000800 */
[----:B----4-:R-:W-:-:S05]  /*1330*/  IADD3 R4, P3, R6, UR32, RZ ;  /* 0x0000002006047c10 */ /* 0x010fca000ff7e0ff */
[----:B------:R-:W-:-:S05]  /*1340*/  IMAD.X R5, RZ, RZ, UR33, P3 ;  /* 0x00000021ff057e24 */ /* 0x000fca00098e06ff */
[----:B-1----:R1:W3:Y:S01]  /*1350*/  ATOMG.E.EXCH.STRONG.GPU PT, RZ, [R4], R3 ;  /* 0x0000000304ff73a8 */ /* 0x0022e200041ee100 */
[----:B------:R-:W-:-:S04]  /*1360*/  DEPBAR {5,4,3,2,1,0} ;  /* 0x0000003f0000791a */ /* 0x000fc80000000000 */
[----:B------:R1:W-:Y:S01]  /*1370*/  UTMACCTL.IV [UR32] ;  /* 0x00000000200079b9 */ /* 0x0003e20008000000 */
[----:B------:R-:W-:Y:S01]  /*1380*/  NOP ;  /* 0x0000000000007918 */ /* 0x000fe20000000000 */
.L_x_45:
[----:B------:R-:W-:Y:S05]  /*1390*/  @P0 BRA `(.L_x_46) ;  /* 0x00000000000c0947 */ /* 0x000fea0003800000 */
[----:B------:R0:W-:Y:S01]  /*13a0*/  UTMACMDFLUSH ;  /* 0x00000000000079b7 */ /* 0x0001e20000000000 */
[----:B------:R-:W-:Y:S05]  /*13b0*/  @P0 BRA `(.L_x_46) ;  /* 0x0000000000040947 */ /* 0x000fea0003800000 */
[----:B------:R-:W-:-:S04]  /*13c0*/  DEPBAR.LE SB0, 0x0 ;  /* 0x000080000000791a */ /* 0x000fc80000000000 */
.L_x_46:
[----:B------:R-:W-:Y:S05]  /*13d0*/  WARPSYNC.ALL ;  /* 0x0000000000007948 */ /* 0x000fea0003800000 */
[----:B---3--:R-:W-:Y:S01]  /*13e0*/  BAR.SYNC.DEFER_BLOCKING 0x0 ;  /* 0x0000000000007b1d */ /* 0x008fe20000010000 */
[----:B------:R-:W-:Y:S01]  /*13f0*/  USHF.L.U32 UR15, UR34, 0x7, URZ ;  /* 0x00000007220f7899 */ /* 0x000fe2000800063f */
[----:B------:R-:W-:Y:S01]  /*1400*/  IMAD.MOV.U32 R31, RZ, RZ, RZ ;  /* 0x000000ffff1f7224 */ /* 0x000fe200078e00ff */
[----:B------:R-:W-:Y:S01]  /*1410*/  USHF.L.U32 UR11, UR23, 0x6, URZ ;  /* 0x00000006170b7899 */ /* 0x000fe2000800063f */
[----:B------:R-:W-:Y:S02]  /*1420*/  CS2R R32, SRZ ;  /* 0x0000000000207805 */ /* 0x000fe4000001ff00 */
[----:B------:R-:W-:Y:S01]  /*1430*/  CS2R R34, SRZ ;  /* 0x0000000000227805 */ /* 0x000fe2000001ff00 */
[----:B------:R-:W-:Y:S01]  /*1440*/  VOTEU.ALL UP0, P2 ;  /* 0x00000000003f7886 */ /* 0x000fe20001000000 */
[----:B------:R-:W-:Y:S01]  /*1450*/  UMOV UR6, 0x1 ;  /* 0x0000000100067882 */ /* 0x000fe20000000000 */
[----:B------:R-:W-:Y:S01]  /*1460*/  VOTEU.ALL UP1, P2 ;  /* 0x00000000003f7886 */ /* 0x000fe20001020000 */
[----:B------:R-:W-:-:S02]  /*1470*/  CS2R R36, SRZ ;  /* 0x0000000000247805 */ /* 0x000fc4000001ff00 */
[----:B------:R-:W-:Y:S01]  /*1480*/  CS2R R38, SRZ ;  /* 0x0000000000267805 */ /* 0x000fe2000001ff00 */
[----:B------:R-:W-:-:S04]  /*1490*/  @!UP0 UIADD3 UR8, -UR6, 0x100000, URZ ;  /* 0x0010000006088890 */ /* 0x000fc8000fffe13f */
[----:B------:R-:W-:Y:S02]  /*14a0*/  @!UP0 USHF.L.U32 UR9, UR8, 0xb, URZ ;  /* 0x0000000b08098899 */ /* 0x000fe4000800063f */
[----:B------:R-:W-:Y:S01]  /*14b0*/  @!UP0 USHF.L.U32 UR8, UR8, 0x1, URZ ;  /* 0x0000000108088899 */ /* 0x000fe2000800063f */
[----:B------:R-:W-:Y:S01]  /*14c0*/  CS2R R40, SRZ ;  /* 0x0000000000287805 */ /* 0x000fe2000001ff00 */
[----:B------:R-:W-:-:S04]  /*14d0*/  @!UP0 UIADD3 UR6, -UR6, 0x100000, URZ ;  /* 0x0010000006068890 */ /* 0x000fc8000fffe13f */
[----:B------:R-:W-:Y:S02]  /*14e0*/  @!UP0 USHF.L.U32 UR7, UR6, 0xb, URZ ;  /* 0x0000000b06078899 */ /* 0x000fe4000800063f */
[----:B------:R-:W-:Y:S01]  /*14f0*/  @!UP0 USHF.L.U32 UR6, UR6, 0x1, URZ ;  /* 0x0000000106068899 */ /* 0x000fe2000800063f */
[----:B------:R-:W-:Y:S01]  /*1500*/  CS2R R42, SRZ ;  /* 0x00000000002a7805 */ /* 0x000fe2000001ff00 */
[----:B------:R-:W-:Y:S01]  /*1510*/  VOTEU.ALL UP0, P2 ;  /* 0x00000000003f7886 */ /* 0x000fe20001000000 */
[----:B------:R-:W-:Y:S02]  /*1520*/  CS2R R44, SRZ ;  /* 0x00000000002c7805 */ /* 0x000fe4000001ff00 */
[----:B------:R-:W-:Y:S02]  /*1530*/  CS2R R46, SRZ ;  /* 0x00000000002e7805 */ /* 0x000fe4000001ff00 */
[----:B------:R-:W-:Y:S02]  /*1540*/  CS2R R48, SRZ ;  /* 0x0000000000307805 */ /* 0x000fe4000001ff00 */
[----:B------:R-:W-:-:S02]  /*1550*/  CS2R R50, SRZ ;  /* 0x0000000000327805 */ /* 0x000fc4000001ff00 */
[----:B------:R-:W-:Y:S02]  /*1560*/  CS2R R52, SRZ ;  /* 0x0000000000347805 */ /* 0x000fe4000001ff00 */
[----:B------:R-:W-:Y:S01]  /*1570*/  CS2R R54, SRZ ;  /* 0x0000000000367805 */ /* 0x000fe2000001ff00 */
[----:B------:R-:W3:Y:S02]  /*1580*/  FENCE.VIEW.ASYNC.S ;  /* 0x00000000000073c6 */ /* 0x000ee40000000000 */
[----:B---3--:R3:W4:Y:S02]  /*1590*/  @!UP0 SYNCS.EXCH.64 URZ, [UR20+0xc000], UR8 ;  /* 0x00c00008143f85b2 */ /* 0x0087240008000100 */
[----:B----4-:R-:W-:Y:S06]  /*15a0*/  BAR.SYNC.DEFER_BLOCKING 0x0 ;  /* 0x0000000000007b1d */ /* 0x010fec0000010000 */
[----:B------:R3:W4:Y:S01]  /*15b0*/  @!UP1 SYNCS.EXCH.64 URZ, [UR20+0xc008], UR6 ;  /* 0x00c00806143f95b2 */ /* 0x0007220008000100 */
[----:B------:R-:W-:Y:S05]  /*15c0*/  @!P1 BRA `(.L_x_47) ;  /* 0x0000000400b09947 */ /* 0x000fea0003800000 */
        /* <DEDUP_REMOVED lines=31> */
[----:B------:R-:W-:Y:S01]  /*17c0*/  CS2R R54, SRZ ;  /* 0x0000000000367805 */ /* 0x000fe2000001ff00 */
[----:B------:R-:W-:Y:S01]  /*17d0*/  UMOV UR5, URZ ;  /* 0x0000003f00057c82 */ /* 0x000fe20008000000 */
[----:B------:R-:W-:-:S05]  /*17e0*/  UMOV UR14, URZ ;  /* 0x0000003f000e7c82 */ /* 0x000fca0008000000 */
.L_x_49:
[----:B----4-:R-:W-:Y:S01]  /*17f0*/  BAR.SYNC.DEFER_BLOCKING 0x0 ;  /* 0x0000000000007b1d */ /* 0x010fe20000010000 */
[----:B------:R-:W-:Y:S01]  /*1800*/  ULEA UR18, UR5, UR20, 0x3 ;  /* 0x0000001405127291 */ /* 0x000fe2000f8e183f */
[----:B-1----:R-:W-:Y:S01]  /*1810*/  @!P2 IMAD.MOV.U32 R3, RZ, RZ, 0x6000 ;  /* 0x00006000ff03a424 */ /* 0x002fe200078e00ff */
[----:B------:R-:W-:Y:S01]  /*1820*/  ELECT P0, URZ, PT ;  /* 0x00000000003f782f */ /* 0x000fe20003800000 */
[----:B------:R-:W-:-:S03]  /*1830*/  ULEA UR12, UR5, UR20, 0xe ;  /* 0x00000014050c7291 */ /* 0x000fc6000f8e703f */
[----:B------:R-:W-:Y:S02]  /*1840*/  ISETP.LT.U32.AND P0, PT, R2, 0x20, P0 ;  /* 0x000000200200780c */ /* 0x000fe40000701070 */
[----:B------:R-:W-:Y:S01]  /*1850*/  ELECT P1, URZ, PT ;  /* 0x00000000003f782f */ /* 0x000fe20003820000 */
[----:B---3--:R-:W-:-:S03]  /*1860*/  ULEA UR8, UR5, UR20, 0xd ;  /* 0x0000001405087291 */ /* 0x008fc6000f8e683f */
[----:B------:R-:W-:Y:S01]  /*1870*/  ISETP.LT.U32.AND P1, PT, R2, 0x20, P1 ;  /* 0x000000200200780c */ /* 0x000fe20000f21070 */
[----:B------:R-:W-:Y:S01]  /*1880*/  UMOV UR10, UR14 ;  /* 0x0000000e000a7c82 */ /* 0x000fe20008000000 */
[----:B------:R-:W-:-:S05]  /*1890*/  UIADD3 UR8, UR8, 0x8000, URZ ;  /* 0x0000800008087890 */ /* 0x000fca000fffe03f */
[----:B------:R-:W-:Y:S01]  /*18a0*/  VOTEU.ANY UP0, P0 ;  /* 0x00000000003f7886 */ /* 0x000fe20000000100 */
[----:B------:R-:W-:Y:S01]  /*18b0*/  VOTEU.ANY UP2, P0 ;  /* 0x00000000003f7886 */ /* 0x000fe20000040100 */
[----:B------:R1:W-:Y:S01]  /*18c0*/  @!P2 SYNCS.ARRIVE.TRANS64 RZ, [UR18+0xc000], R3 ;  /* 0x00c00003ffffa9a7 */ /* 0x0003e20008000012 */
[----:B------:R3:W-:Y:S06]  /*18d0*/  MEMBAR.ALL.CTA ;  /* 0x0000000000007992 */ /* 0x0007ec0000008000 */
[----:B---3--:R-:W3:Y:S01]  /*18e0*/  FENCE.VIEW.ASYNC.S ;  /* 0x00000000000073c6 */ /* 0x008ee20000000000 */
[----:B------:R-:W-:Y:S01]  /*18f0*/  @UP0 UIADD3 UR13, UR18, 0xc000, URZ ;  /* 0x0000c000120d0890 */ /* 0x000fe2000fffe03f */
[----:B------:R-:W-:Y:S01]  /*1900*/  @UP0 UMOV UR6, UR28 ;  /* 0x0000001c00060c82 */ /* 0x000fe20008000000 */
[----:B------:R-:W-:Y:S01]  /*1910*/  @UP0 UMOV UR7, UR29 ;  /* 0x0000001d00070c82 */ /* 0x000fe20008000000 */
[----:B---3--:R-:W-:Y:S01]  /*1920*/  VOTEU.ANY UP1, P1 ;  /* 0x00000000003f7886 */ /* 0x008fe20000820100 */
[----:B------:R-:W-:Y:S01]  /*1930*/  VOTEU.ANY UP3, P1 ;  /* 0x00000000003f7886 */ /* 0x000fe20000860100 */
[----:B-1----:R-:W-:-:S03]  /*1940*/  IMAD.U32 R3, RZ, RZ, UR4 ;  /* 0x00000004ff037e24 */ /* 0x002fc6000f8e00ff */
[----:B------:R-:W-:Y:S01]  /*1950*/  @UP1 UIADD3 UR9, UR18, 0xc000, URZ ;  /* 0x0000c00012091890 */ /* 0x000fe2000fffe03f */
[----:B------:R-:W-:Y:S01]  /*1960*/  @UP1 UMOV UR16, UR30 ;  /* 0x0000001e00101c82 */ /* 0x000fe20008000000 */
[----:B------:R-:W-:Y:S01]  /*1970*/  @UP1 UMOV UR17, UR31 ;  /* 0x0000001f00111c82 */ /* 0x000fe20008000000 */
[----:B------:R-:W-:Y:S01]  /*1980*/  SHF.L.U32 R3, R3, 0x1f, RZ ;  /* 0x0000001f03037819 */ /* 0x000fe200000006ff */
[----:B------:R-:W-:Y:S06]  /*1990*/  BAR.SYNC.DEFER_BLOCKING 0x0 ;  /* 0x0000000000007b1d */ /* 0x000fec0000010000 */
[----:B------:R1:W-:Y:S02]  /*19a0*/  @UP2 UTMALDG.2D [UR12], [UR6] ;  /* 0x0000000c060025b4 */ /* 0x0003e40008008000 */
[----:B------:R-:W-:Y:S06]  /*19b0*/  BAR.SYNC.DEFER_BLOCKING 0x0 ;  /* 0x0000000000007b1d */ /* 0x000fec0000010000 */
[----:B------:R1:W-:Y:S02]  /*19c0*/  @UP3 UTMALDG.2D [UR8], [UR16] ;  /* 0x00000008100035b4 */ /* 0x0003e40008008000 */
[----:B------:R-:W-:Y:S06]  /*19d0*/  BAR.SYNC.DEFER_BLOCKING 0x0 ;  /* 0x0000000000007b1d */ /* 0x000fec0000010000 */
[----:B------:R-:W3:Y:S02]  /*19e0*/  SYNCS.PHASECHK.TRANS64.TRYWAIT P0, [UR18+0xc000], R3 ;  /* 0x00c00003ff0075a7 */ /* 0x000ee40008000152 */
[----:B-1-3--:R-:W-:Y:S05]  /*19f0*/  @!P0 BRA `(.L_x_48) ;  /* 0x0000000400d08947 */ /* 0x00afea0003800000 */
.L_x_50:
[----:B------:R-:W-:Y:S01]  /*1a00*/  USHF.R.U32.HI UR16, URZ, 0x4, UR12 ;  /* 0x000000043f107899 */ /* 0x000fe2000801160c */
[----:B------:R-:W-:Y:S02]  /*1a10*/  WARPGROUP.DEPBAR.LE gsb0, 0x0 ;  /* 0x00008000000079c5 */ /* 0x000fe40000010000 */
[----:B------:R-:W-:Y:S01]  /*1a20*/  USHF.R.U32.HI UR18, URZ, 0x4, UR8 ;  /* 0x000000043f127899 */ /* 0x000fe20008011608 */
[----:B------:R-:W-:Y:S01]  /*1a30*/  WARPGROUP.ARRIVE ;  /* 0x00000000000079c5 */ /* 0x000fe20000000000 */
[----:B------:R-:W-:Y:S01]  /*1a40*/  USGXT.U32 UR16, UR16, 0xe ;  /* 0x0000000e1010789a */ /* 0x000fe20008000000 */
[----:B------:R-:W1:Y:S01]  /*1a50*/  LDC R3, c[0x0][0x230] ;  /* 0x00008c00ff037b82 */ /* 0x000e620000000800 */
[----:B------:R-:W-:Y:S01]  /*1a60*/  USGXT.U32 UR18, UR18, 0xe ;  /* 0x0000000e1212789a */ /* 0x000fe20008000000 */
[----:B------:R-:W-:Y:S01]  /*1a70*/  UMOV UR17, 0x40000040 ;  /* 0x4000004000117882 */ /* 0x000fe20000000000 */
[----:B------:R-:W-:Y:S01]  /*1a80*/  UMOV UR19, 0x40000040 ;  /* 0x4000004000137882 */ /* 0x000fe20000000000 */
[----:B------:R-:W-:-:S02]  /*1a90*/  UIADD3 UR24, UP0, UR16, 0x2, URZ ;  /* 0x0000000210187890 */ /* 0x000fc4000ff1e03f */
[----:B------:R-:W-:Y:S01]  /*1aa0*/  UIADD3 UR26, UP1, UR18, 0x2, URZ ;  /* 0x00000002121a7890 */ /* 0x000fe2000ff3e03f */
[----:B------:R-:W-:-:S03]  /*1ab0*/  UMOV UR6, URZ ;  /* 0x0000003f00067c82 */ /* 0x000fc60008000000 */
[----:B------:R-:W-:Y:S01]  /*1ac0*/  HGMMA.64x64x16.F32 R56, gdesc[UR16], R56 ;  /* 0x00e00000103879f0 */ /* 0x000fe20008700838 */
[----:B------:R-:W-:Y:S01]  /*1ad0*/  UMOV UR7, URZ ;  /* 0x0000003f00077c82 */ /* 0x000fe20008000000 */
[----:B------:R-:W-:Y:S02]  /*1ae0*/  UIADD3.X UR25, UR6, 0x40000040, URZ, UP0, !UPT ;  /* 0x4000004006197890 */ /* 0x000fe400087fe43f */
[----:B------:R-:W-:Y:S02]  /*1af0*/  UIADD3.X UR27, UR7, 0x40000040, URZ, UP1, !UPT ;  /* 0x40000040071b7890 */ /* 0x000fe40008ffe43f */
[----:B------:R-:W-:Y:S02]  /*1b00*/  UIADD3.64 UR36, UR24, 0x2, URZ ;  /* 0x0000000218247897 */ /* 0x000fe4000fffe03f */
[----:B------:R-:W-:Y:S02]  /*1b10*/  UIADD3.64 UR38, UR26, 0x2, URZ ;  /* 0x000000021a267897 */ /* 0x000fe4000fffe03f */
[----:B------:R-:W-:-:S02]  /*1b20*/  UIADD3.64 UR40, UR24, 0x4, URZ ;  /* 0x0000000418287897 */ /* 0x000fc4000fffe03f */
[----:B------:R-:W-:Y:S02]  /*1b30*/  UIADD3.64 UR42, UR26, 0x4, URZ ;  /* 0x000000041a2a7897 */ /* 0x000fe4000fffe03f */
[----:B------:R-:W-:Y:S02]  /*1b40*/  UIADD3.64 UR16, UR24, 0x1fe, URZ ;  /* 0x000001fe18107897 */ /* 0x000fe4000fffe03f */
[----:B------:R-:W-:Y:S02]  /*1b50*/  UIADD3 UR14, UR14, 0x40, URZ ;  /* 0x000000400e0e7890 */ /* 0x000fe4000fffe03f */
[----:B------:R-:W-:-:S04]  /*1b60*/  UIADD3 UR5, UR5, 0x1, URZ ;  /* 0x0000000105057890 */ /* 0x000fc8000fffe03f */
[----:B-1----:R-:W-:Y:S01]  /*1b70*/  ISETP.LE.AND P0, PT, R3, UR14, PT ;  /* 0x0000000e03007c0c */ /* 0x002fe2000bf03270 */
[----:B------:R-:W-:-:S04]  /*1b80*/  UISETP.NE.U32.AND UP0, UPT, UR5, 0x2, UPT ;  /* 0x000000020500788c */ /* 0x000fc8000bf05070 */
[----:B------:R-:W-:Y:S02]  /*1b90*/  USEL UR6, URZ, 0x1, UP0 ;  /* 0x000000013f067887 */ /* 0x000fe40008000000 */
[----:B------:R-:W-:Y:S02]  /*1ba0*/  USEL UR5, UR5, URZ, UP0 ;  /* 0x0000003f05057287 */ /* 0x000fe40008000000 */
[----:B------:R-:W-:Y:S01]  /*1bb0*/  ULOP3.LUT UR4, UR4, UR6, URZ, 0x3c, !UPT ;  /* 0x0000000604047292 */ /* 0x000fe2000f8e3c3f */
[----:B------:R-:W-:Y:S04]  /*1bc0*/  HGMMA.64x64x16.F32 R56, gdesc[UR24], R56 ;  /* 0x00e00000183879f0 */ /* 0x000fe80008700838 */
[----:B------:R-:W-:Y:S01]  /*1bd0*/  HGMMA.64x64x16.F32 R56, gdesc[UR36], R56 ;  /* 0x00e00000243879f0 */ /* 0x000fe20008700838 */
[----:B------:R-:W-:-:S03]  /*1be0*/  UIADD3.64 UR36, UR24, 0x202, URZ ;  /* 0x0000020218247897 */ /* 0x000fc6000fffe03f */
[----:B------:R-:W-:Y:S01]  /*1bf0*/  HGMMA.64x64x16.F32 R56, gdesc[UR40], R56 ;  /* 0x00e00000283879f0 */ /* 0x000fe20008700838 */
[----:B------:R-:W-:-:S03]  /*1c00*/  UIADD3.64 UR40, UR24, 0x204, URZ ;  /* 0x0000020418287897 */ /* 0x000fc6000fffe03f */
[----:B------:R-:W-:Y:S01]  /*1c10*/  HGMMA.64x64x16.F32 R24, gdesc[UR16], R24 ;  /* 0x00e00000101879f0 */ /* 0x000fe20008700818 */
[----:B------:R-:W-:Y:S01]  /*1c20*/  UIADD3.64 UR16, UR24, 0x200, URZ ;  /* 0x0000020018107897 */ /* 0x000fe2000fffe03f */
[----:B------:R-:W-:Y:S01]  /*1c30*/  UMOV UR18, UR26 ;  /* 0x0000001a00127c82 */ /* 0x000fe20008000000 */
[----:B------:R-:W-:-:S07]  /*1c40*/  UMOV UR19, UR27 ;  /* 0x0000001b00137c82 */ /* 0x000fce0008000000 */
[----:B------:R-:W-:Y:S04]  /*1c50*/  HGMMA.64x64x16.F32 R24, gdesc[UR16], R24 ;  /* 0x00e00000101879f0 */ /* 0x000fe80008700818 */
[----:B------:R-:W-:Y:S04]  /*1c60*/  HGMMA.64x64x16.F32 R24, gdesc[UR36], R24 ;  /* 0x00e00000241879f0 */ /* 0x000fe80008700818 */
[----:B------:R-:W-:Y:S01]  /*1c70*/  HGMMA.64x64x16.F32 R24, gdesc[UR40], R24, gsb0 ;  /* 0x00e00000281879f0 */ /* 0x000fe20008000818 */
[----:B------:R-:W-:Y:S05]  /*1c80*/  @!P0 BRA `(.L_x_49) ;  /* 0xfffffff800d88947 */ /* 0x000fea000383ffff */
.L_x_47:
[----:B------:R-:W-:Y:S02]  /*1c90*/  WARPGROUP.DEPBAR.LE gsb0, 0x0 ;  /* 0x00008000000079c5 */ /* 0x000fe40000010000 */
[----:B----4-:R-:W-:Y:S01]  /*1ca0*/  BAR.SYNC.DEFER_BLOCKING 0x0 ;  /* 0x0000000000007b1d */ /* 0x010fe20000010000 */
[C---:B-1----:R-:W-:Y:S01]  /*1cb0*/  IMAD.SHL.U32 R3, R0.reuse, 0x80, RZ ;  /* 0x0000008000037824 */ /* 0x042fe200078e00ff */
[----:B------:R-:W-:Y:S01]  /*1cc0*/  ELECT P0, URZ, PT ;  /* 0x00000000003f782f */ /* 0x000fe20003800000 */
[----:B------:R-:W-:Y:S01]  /*1cd0*/  IMAD.SHL.U32 R4, R0, 0x10, RZ ;  /* 0x0000001000047824 */ /* 0x000fe200078e00ff */
[----:B------:R-:W-:Y:S02]  /*1ce0*/  F2FP.F16.F32.PACK_AB R56, R57, R56 ;  /* 0x000000383938723e */ /* 0x000fe400000000ff */
[----:B------:R-:W-:Y:S01]  /*1cf0*/  LOP3.LUT R3, R3, 0x780, RZ, 0xc0, !PT ;  /* 0x0000078003037812 */ /* 0x000fe200078ec0ff */
[----:B------:R-:W-:Y:S01]  /*1d00*/  UMOV UR21, UR11 ;  /* 0x0000000b00157c82 */ /* 0x000fe20008000000 */
[----:B------:R-:W-:Y:S01]  /*1d10*/  F2FP.F16.F32.PACK_AB R57, R59, R58 ;  /* 0x0000003a3b39723e */ /* 0x000fe200000000ff */
[----:B------:R-:W-:Y:S01]  /*1d20*/  UMOV UR22, UR15 ;  /* 0x0000000f00167c82 */ /* 0x000fe20008000000 */
[----:B------:R-:W-:-:S02]  /*1d30*/  LOP3.LUT R3, R3, 0x70, R4, 0xf8, !PT ;  /* 0x0000007003037812 */ /* 0x000fc400078ef804 */
[----:B------:R-:W-:Y:S02]  /*1d40*/  F2FP.F16.F32.PACK_AB R24, R25, R24 ;  /* 0x000000181918723e */ /* 0x000fe400000000ff */
[----:B------:R-:W-:Y:S01]  /*1d50*/  LOP3.LUT R3, R3, 0x10, R0, 0x78, !PT ;  /* 0x0000001003037812 */ /* 0x000fe200078e7800 */
[----:B------:R-:W-:Y:S01]  /*1d60*/  IMAD.SHL.U32 R0, R0, 0x40, RZ ;  /* 0x0000004000007824 */ /* 0x000fe200078e00ff */
[----:B------:R-:W-:Y:S02]  /*1d70*/  ISETP.LT.U32.AND P0, PT, R2, 0x20, P0 ;  /* 0x000000200200780c */ /* 0x000fe40000701070 */
[----:B------:R-:W-:Y:S02]  /*1d80*/  F2FP.F16.F32.PACK_AB R58, R61, R60 ;  /* 0x0000003c3d3a723e */ /* 0x000fe400000000ff */
[----:B------:R-:W-:Y:S02]  /*1d90*/  LOP3.LUT R0, R3, 0x1800, R0, 0xf8, !PT ;  /* 0x0000180003007812 */ /* 0x000fe400078ef800 */
[----:B------:R-:W-:Y:S01]  /*1da0*/  F2FP.F16.F32.PACK_AB R59, R63, R62 ;  /* 0x0000003e3f3b723e */ /* 0x000fe200000000ff */
[----:B------:R-:W1:Y:S02]  /*1db0*/  @!P2 SYNCS.CCTL.IV [UR20+0xc000] ;  /* 0x00c00000ff00a9b1 */ /* 0x000e640008000014 */
[----:B-1----:R-:W-:Y:S01]  /*1dc0*/  BAR.SYNC.DEFER_BLOCKING 0x0 ;  /* 0x0000000000007b1d */ /* 0x002fe20000010000 */
[C---:B------:R-:W-:Y:S01]  /*1dd0*/  LOP3.LUT R3, R0.reuse, 0x20, RZ, 0x3c, !PT ;  /* 0x0000002000037812 */ /* 0x040fe200078e3cff */
[C---:B------:R-:W-:Y:S01]  /*1de0*/  VIADD R2, R0.reuse, UR20 ;  /* 0x0000001400027c36 */ /* 0x040fe20008000000 */
[----:B------:R-:W-:-:S02]  /*1df0*/  LOP3.LUT R4, R0, 0x40, RZ, 0x3c, !PT ;  /* 0x0000004000047812 */ /* 0x000fc400078e3cff */
[----:B------:R-:W-:Y:S01]  /*1e00*/  F2FP.F16.F32.PACK_AB R64, R65, R64 ;  /* 0x000000404140723e */ /* 0x000fe200000000ff */
[----:B------:R-:W-:Y:S01]  /*1e10*/  VIADD R3, R3, UR20 ;  /* 0x0000001403037c36 */ /* 0x000fe20008000000 */
[----:B------:R-:W-:Y:S01]  /*1e20*/  F2FP.F16.F32.PACK_AB R25, R27, R26 ;  /* 0x0000001a1b19723e */ /* 0x000fe200000000ff */
[----:B------:R-:W-:Y:S01]  /*1e30*/  VIADD R4, R4, UR20 ;  /* 0x0000001404047c36 */ /* 0x000fe20008000000 */
[----:B------:R-:W-:Y:S01]  /*1e40*/  F2FP.F16.F32.PACK_AB R65, R67, R66 ;  /* 0x000000424341723e */ /* 0x000fe200000000ff */
[----:B------:R-:W-:Y:S01]  /*1e50*/  VOTEU.ANY UP0, P0 ;  /* 0x00000000003f7886 */ /* 0x000fe20000000100 */
[----:B------:R-:W-:Y:S01]  /*1e60*/  F2FP.F16.F32.PACK_AB R26, R29, R28 ;  /* 0x0000001c1d1a723e */ /* 0x000fe200000000ff */
[----:B------:R-:W-:Y:S01]  /*1e70*/  VOTEU.ANY UP1, P0 ;  /* 0x00000000003f7886 */ /* 0x000fe20000020100 */
[----:B------:R-:W-:Y:S02]  /*1e80*/  F2FP.F16.F32.PACK_AB R27, R31, R30 ;  /* 0x0000001e1f1b723e */ /* 0x000fe400000000ff */
[----:B------:R-:W-:Y:S01]  /*1e90*/  F2FP.F16.F32.PACK_AB R32, R33, R32 ;  /* 0x000000202120723e */ /* 0x000fe200000000ff */
[----:B---3--:R-:W-:Y:S01]  /*1ea0*/  @UP0 UMOV UR6, UR32 ;  /* 0x0000002000060c82 */ /* 0x008fe20008000000 */
[----:B------:R-:W-:Y:S01]  /*1eb0*/  LOP3.LUT R0, R0, 0x60, RZ, 0x3c, !PT ;  /* 0x0000006000007812 */ /* 0x000fe200078e3cff */
[----:B------:R-:W-:Y:S01]  /*1ec0*/  @UP0 UMOV UR7, UR33 ;  /* 0x0000002100070c82 */ /* 0x000fe20008000000 */
[----:B------:R-:W-:-:S02]  /*1ed0*/  F2FP.F16.F32.PACK_AB R66, R69, R68 ;  /* 0x000000444542723e */ /* 0x000fc400000000ff */
[----:B------:R-:W-:Y:S01]  /*1ee0*/  F2FP.F16.F32.PACK_AB R67, R71, R70 ;  /* 0x000000464743723e */ /* 0x000fe200000000ff */
[----:B------:R-:W-:Y:S01]  /*1ef0*/  VIADD R0, R0, UR20 ;  /* 0x0000001400007c36 */ /* 0x000fe20008000000 */
[----:B------:R-:W-:Y:S01]  /*1f00*/  F2FP.F16.F32.PACK_AB R72, R73, R72 ;  /* 0x000000484948723e */ /* 0x000fe200000000ff */
[----:B------:R-:W1:Y:S01]  /*1f10*/  @!P2 SYNCS.CCTL.IV [UR20+0xc008] ;  /* 0x00c00800ff00a9b1 */ /* 0x000e620008000014 */
[----:B------:R-:W-:Y:S01]  /*1f20*/  F2FP.F16.F32.PACK_AB R33, R35, R34 ;  /* 0x000000222321723e */ /* 0x000fe200000000ff */
[----:B-1----:R-:W-:Y:S01]  /*1f30*/  STSM.16.M88.4 [R2], R56 ;  /* 0x0000003802007844 */ /* 0x002fe20000000200 */
[----:B------:R-:W-:Y:S02]  /*1f40*/  F2FP.F16.F32.PACK_AB R73, R75, R74 ;  /* 0x0000004a4b49723e */ /* 0x000fe400000000ff */
[----:B------:R-:W-:Y:S01]  /*1f50*/  F2FP.F16.F32.PACK_AB R34, R37, R36 ;  /* 0x000000242522723e */ /* 0x000fe200000000ff */
[----:B------:R-:W-:Y:S01]  /*1f60*/  STSM.16.M88.4 [R2+0x2000], R24 ;  /* 0x0020001802007844 */ /* 0x000fe20000000200 */
[----:B------:R-:W-:-:S02]  /*1f70*/  F2FP.F16.F32.PACK_AB R35, R39, R38 ;  /* 0x000000262723723e */ /* 0x000fc400000000ff */
[----:B------:R-:W-:Y:S01]  /*1f80*/  F2FP.F16.F32.PACK_AB R40, R41, R40 ;  /* 0x000000282928723e */ /* 0x000fe200000000ff */
[----:B------:R-:W-:Y:S01]  /*1f90*/  STSM.16.M88.4 [R3], R64 ;  /* 0x0000004003007844 */ /* 0x000fe20000000200 */
[----:B------:R-:W-:Y:S02]  /*1fa0*/  F2FP.F16.F32.PACK_AB R74, R77, R76 ;  /* 0x0000004c4d4a723e */ /* 0x000fe400000000ff */
[----:B------:R-:W-:Y:S01]  /*1fb0*/  F2FP.F16.F32.PACK_AB R75, R79, R78 ;  /* 0x0000004e4f4b723e */ /* 0x000fe200000000ff */
[----:B------:R-:W-:Y:S01]  /*1fc0*/  STSM.16.M88.4 [R3+0x2000], R32 ;  /* 0x0020002003007844 */ /* 0x000fe20000000200 */
[----:B------:R-:W-:Y:S02]  /*1fd0*/  F2FP.F16.F32.PACK_AB R80, R81, R80 ;  /* 0x000000505150723e */ /* 0x000fe400000000ff */
[----:B------:R-:W-:Y:S01]  /*1fe0*/  F2FP.F16.F32.PACK_AB R41, R43, R42 ;  /* 0x0000002a2b29723e */ /* 0x000fe200000000ff */
[----:B------:R-:W-:Y:S01]  /*1ff0*/  STSM.16.M88.4 [R4], R72 ;  /* 0x0000004804007844 */ /* 0x000fe20000000200 */
[----:B------:R-:W-:-:S02]  /*2000*/  F2FP.F16.F32.PACK_AB R81, R83, R82 ;  /* 0x000000525351723e */ /* 0x000fc400000000ff */
[----:B------:R-:W-:Y:S02]  /*2010*/  F2FP.F16.F32.PACK_AB R42, R45, R44 ;  /* 0x0000002c2d2a723e */ /* 0x000fe400000000ff */
[----:B------:R-:W-:Y:S02]  /*2020*/  F2FP.F16.F32.PACK_AB R43, R47, R46 ;  /* 0x0000002e2f2b723e */ /* 0x000fe400000000ff */
[----:B------:R-:W-:Y:S02]  /*2030*/  F2FP.F16.F32.PACK_AB R48, R49, R48 ;  /* 0x000000303130723e */ /* 0x000fe400000000ff */
[----:B------:R-:W-:Y:S01]  /*2040*/  F2FP.F16.F32.PACK_AB R82, R85, R84 ;  /* 0x000000545552723e */ /* 0x000fe200000000ff */
[----:B------:R-:W-:Y:S01]  /*2050*/  STSM.16.M88.4 [R4+0x2000], R40 ;  /* 0x0020002804007844 */ /* 0x000fe20000000200 */
[----:B------:R-:W-:Y:S02]  /*2060*/  F2FP.F16.F32.PACK_AB R83, R87, R86 ;  /* 0x000000565753723e */ /* 0x000fe400000000ff */
[----:B------:R-:W-:-:S02]  /*2070*/  F2FP.F16.F32.PACK_AB R49, R51, R50 ;  /* 0x000000323331723e */ /* 0x000fc400000000ff */
[----:B------:R-:W-:Y:S01]  /*2080*/  F2FP.F16.F32.PACK_AB R50, R53, R52 ;  /* 0x000000343532723e */ /* 0x000fe200000000ff */
[----:B------:R-:W-:Y:S01]  /*2090*/  STSM.16.M88.4 [R0], R80 ;  /* 0x0000005000007844 */ /* 0x000fe20000000200 */
[----:B------:R-:W-:-:S05]  /*20a0*/  F2FP.F16.F32.PACK_AB R51, R55, R54 ;  /* 0x000000363733723e */ /* 0x000fca00000000ff */
[----:B------:R-:W-:Y:S01]  /*20b0*/  STSM.16.M88.4 [R0+0x2000], R48 ;  /* 0x0020003000007844 */ /* 0x000fe20000000200 */
[----:B------:R1:W-:Y:S06]  /*20c0*/  MEMBAR.ALL.CTA ;  /* 0x0000000000007992 */ /* 0x0003ec0000008000 */
[----:B-1----:R-:W1:Y:S02]  /*20d0*/  FENCE.VIEW.ASYNC.S ;  /* 0x00000000000073c6 */ /* 0x002e640000000000 */
[----:B-1----:R-:W-:Y:S06]  /*20e0*/  BAR.SYNC.DEFER_BLOCKING 0x0 ;  /* 0x0000000000007b1d */ /* 0x002fec0000010000 */
[----:B------:R1:W-:Y:S01]  /*20f0*/  @UP1 UTMASTG.2D [UR20], [UR6] ;  /* 0x00000014060013b5 */ /* 0x0003e20008008000 */
[----:B------:R0:W-:Y:S01]  /*2100*/  UTMACMDFLUSH ;  /* 0x00000000000079b7 */ /* 0x0001e20000000000 */
[----:B------:R-:W-:-:S04]  /*2110*/  DEPBAR.LE SB0, 0x0 ;  /* 0x000080000000791a */ /* 0x000fc80000000000 */
[----:B------:R-:W-:Y:S06]  /*2120*/  BAR.SYNC.DEFER_BLOCKING 0x0 ;  /* 0x0000000000007b1d */ /* 0x000fec0000010000 */
[----:B-1----:R-:W-:Y:S05]  /*2130*/  EXIT ;  /* 0x000000000000794d */ /* 0x002fea0003800000 */
.L_x_48:
[----:B------:R-:W1:Y:S02]  /*2140*/  SYNCS.PHASECHK.TRANS64.TRYWAIT P0, [UR18+0xc000], R3 ;  /* 0x00c00003ff0075a7 */ /* 0x000e640008000152 */
[----:B-1----:R-:W-:Y:S05]  /*2150*/  @!P0 BRA `(.L_x_48) ;  /* 0xfffffffc00f88947 */ /* 0x002fea000383ffff */
[----:B------:R-:W-:Y:S05]  /*2160*/  BRA `(.L_x_50) ;  /* 0xfffffff800247947 */ /* 0x000fea000383ffff */
.L_x_51:
[----:B------:R-:W-:-:S00]  /*2170*/  BRA `(.L_x_51) ;  /* 0xfffffffc00fc7947 */ /* 0x000fc0000383ffff */
[----:B------:R-:W-:-:S00]  /*2180*/  NOP ;  /* 0x0000000000007918 */ /* 0x000fc00000000000 */
[----:B------:R-:W-:-:S00]  /*2190*/  NOP ;  /* 0x0000000000007918 */ /* 0x000fc00000000000 */
[----:B------:R-:W-:-:S00]  /*21a0*/  NOP ;  /* 0x0000000000007918 */ /* 0x000fc00000000000 */
[----:B------:R-:W-:-:S00]  /*21b0*/  NOP ;  /* 0x0000000000007918 */ /* 0x000fc00000000000 */
[----:B------:R-:W-:-:S00]  /*21c0*/  NOP ;  /* 0x0000000000007918 */ /* 0x000fc00000000000 */
[----:B------:R-:W-:-:S00]  /*21d0*/  NOP ;  /* 0x0000000000007918 */ /* 0x000fc00000000000 */
[----:B------:R-:W-:-:S00]  /*21e0*/  NOP ;  /* 0x0000000000007918 */ /* 0x000fc00000000000 */
[----:B------:R-:W-:-:S00]  /*21f0*/  NOP ;  /* 0x0000000000007918 */ /* 0x000fc00000000000 */
.L_x_52:


//--------------------- .nv.shared.gluon_wgmma    --------------------------
	.section	.nv.shared.gluon_wgmma,"aw",@nobits
	.sectionflags	@""
	.align	16
	.zero		1024


//--------------------- .nv.shared.reserved.0     --------------------------
	.section	.nv.shared.reserved.0,"aw",@nobits
	.weak		__nv_reservedSMEM_offset_0_alias
	.size		__nv_reservedSMEM_offset_0_alias, 0, 0
	.other		__nv_reservedSMEM_offset_0_alias,@"STO_CUDA_RESERVED_SHARED STV_DEFAULT"
__nv_reservedSMEM_offset_0_alias:
	.zero		0


//--------------------- .nv.constant0.gluon_wgmma --------------------------
	.section	.nv.constant0.gluon_wgmma,"a",@progbits
	.sectionflags	@""
	.align	4
.nv.constant0.gluon_wgmma:
	.zero		608


//--------------------- SYMBOLS --------------------------

	.type		.nv.reservedSmem.offset0,@object
	.size		.nv.reservedSmem.offset0,0x4
